	.target	sm_100a

	.elftype	@"ET_EXEC"


//--------------------- .note.nv.tkinfo           --------------------------
	.section	.note.nv.tkinfo,"",@"SHT_NOTE"
	.sectionflags	@"SHF_NOTE_NV_TKINFO"
	.tkinfo
        /*0018*/ 	.word	0x00000002
        /*0030*/ 	.string	""
        /*0030*/ 	.string	"ptxas"
        /*0030*/ 	.string	"Cuda compilation tools, release 13.0, V13.0.88"
        /*0030*/ 	.string	"Build cuda_13.0.r13.0/compiler.36424714_0"
        /*0030*/ 	.string	"-arch sm_100a -m 64 "



//--------------------- .note.nv.cuinfo           --------------------------
	.section	.note.nv.cuinfo,"",@"SHT_NOTE"
	.sectionflags	@"SHF_NOTE_NV_CUINFO"
        /*0018*/ 	.short	0x0002
        /*001a*/ 	.short	0x0064
        /*001c*/ 	.short	0x0082
	.zero		2


//--------------------- .nv.info                  --------------------------
	.section	.nv.info,"",@"SHT_CUDA_INFO"
	.align	4


	//----- nvinfo : EIATTR_REGCOUNT
	.align		4
        /*0000*/ 	.byte	0x04, 0x2f
        /*0002*/ 	.short	(.L_19 - .L_18)
	.align		4
.L_18:
        /*0004*/ 	.word	index@(_ZN7cutlass13device_kernelINS_4gemm6kernel13GemmUniversalIN4cute5tupleIJiiiiEEENS1_10collective13CollectiveMmaINS1_35MainloopSm100TmaUmmaWarpSpecializedILi13ELi2ELi4ENS5_IJNS4_1CILi1EEESB_SB_EEEEENS5_IJNSA_ILi64EEESE_NSA_ILi128EEEEEENS_12float_e4m3_tENS5_IJlSB_lEEESH_SI_NS4_8TiledMMAINS4_8MMA_AtomIJNS4_10MMA_TraitsINS4_19SM100_MMA_F8F6F4_SSEJSH_SH_fSE_SE_NS4_17integral_constantINS4_4UMMA5MajorELSP_0EEESQ_NSN_INSO_7ScaleInELSR_0EEESS_EEEEEENS4_6LayoutISC_NS5_IJNSA_ILi0EEESW_SW_EEEEENS5_IJNS4_10UnderscoreESZ_SZ_EEEEENS4_13SM90_TMA_LOADENS4_14ComposedLayoutINS4_7SwizzleILi3ELi4ELi3EEENS4_18smem_ptr_flag_bitsILi8EEENSV_INS5_IJNSA_ILi8EEESF_EEENS5_IJSF_SB_EEEEEEEvNS4_8identityES12_S1C_vS1D_EENS_8epilogue10collective18CollectiveEpilogueINS1F_23Sm100TmaWarpSpecializedILi1ELi1ELi32ELb0ELb0EEEJSG_NS5_IJNSV_ISE_SB_EES1K_EEESH_SI_SH_SI_NS1F_6fusion15FusionCallbacksIS1J_NS1M_17LinearCombinationISH_fSH_fLNS_15FloatRoundStyleE2EEESG_S1L_JEEENS4_5SM1004TMEM4LOAD26SM100_TMEM_LOAD_16dp32b32xES12_NS13_INS14_ILi2ELi4ELi3EEES17_NSV_INS5_IJS18_SE_EEENS5_IJSE_SB_EEEEEEENS4_39AutoVectorizingCopyWithAssumedAlignmentILi128EEENS4_14SM90_TMA_STOREES20_S22_S22_EEEvvEEEEvNT_6ParamsE)
        /*0008*/ 	.word	0x00000078


	//----- nvinfo : EIATTR_FRAME_SIZE
	.align		4
.L_19:
        /*000c*/ 	.byte	0x04, 0x11
        /*000e*/ 	.short	(.L_21 - .L_20)
	.align		4
.L_20:
        /*0010*/ 	.word	index@($__internal_2_$__cuda_sm10x_tcgen05_guardrail_trap_unallocated_columns_being_dealloced)
        /*0014*/ 	.word	0x00000000


	//----- nvinfo : EIATTR_FRAME_SIZE
	.align		4
.L_21:
        /*0018*/ 	.byte	0x04, 0x11
        /*001a*/ 	.short	(.L_23 - .L_22)
	.align		4
.L_22:
        /*001c*/ 	.word	index@($__internal_1_$__cuda_sm10x_tcgen05_guardrail_trap_phase_invalid_during_alloc)
        /*0020*/ 	.word	0x00000000


	//----- nvinfo : EIATTR_FRAME_SIZE
	.align		4
.L_23:
        /*0024*/ 	.byte	0x04, 0x11
        /*0026*/ 	.short	(.L_25 - .L_24)
	.align		4
.L_24:
        /*0028*/ 	.word	index@($__internal_0_$__cuda_sm10x_tcgen05_guardrail_trap_col_being_dealloced_not_returned_by_alloc)
        /*002c*/ 	.word	0x00000000


	//----- nvinfo : EIATTR_FRAME_SIZE
	.align		4
.L_25:
        /*0030*/ 	.byte	0x04, 0x11
        /*0032*/ 	.short	(.L_27 - .L_26)
	.align		4
.L_26:
        /*0034*/ 	.word	index@(_ZN7cutlass13device_kernelINS_4gemm6kernel13GemmUniversalIN4cute5tupleIJiiiiEEENS1_10collective13CollectiveMmaINS1_35MainloopSm100TmaUmmaWarpSpecializedILi13ELi2ELi4ENS5_IJNS4_1CILi1EEESB_SB_EEEEENS5_IJNSA_ILi64EEESE_NSA_ILi128EEEEEENS_12float_e4m3_tENS5_IJlSB_lEEESH_SI_NS4_8TiledMMAINS4_8MMA_AtomIJNS4_10MMA_TraitsINS4_19SM100_MMA_F8F6F4_SSEJSH_SH_fSE_SE_NS4_17integral_constantINS4_4UMMA5MajorELSP_0EEESQ_NSN_INSO_7ScaleInELSR_0EEESS_EEEEEENS4_6LayoutISC_NS5_IJNSA_ILi0EEESW_SW_EEEEENS5_IJNS4_10UnderscoreESZ_SZ_EEEEENS4_13SM90_TMA_LOADENS4_14ComposedLayoutINS4_7SwizzleILi3ELi4ELi3EEENS4_18smem_ptr_flag_bitsILi8EEENSV_INS5_IJNSA_ILi8EEESF_EEENS5_IJSF_SB_EEEEEEEvNS4_8identityES12_S1C_vS1D_EENS_8epilogue10collective18CollectiveEpilogueINS1F_23Sm100TmaWarpSpecializedILi1ELi1ELi32ELb0ELb0EEEJSG_NS5_IJNSV_ISE_SB_EES1K_EEESH_SI_SH_SI_NS1F_6fusion15FusionCallbacksIS1J_NS1M_17LinearCombinationISH_fSH_fLNS_15FloatRoundStyleE2EEESG_S1L_JEEENS4_5SM1004TMEM4LOAD26SM100_TMEM_LOAD_16dp32b32xES12_NS13_INS14_ILi2ELi4ELi3EEES17_NSV_INS5_IJS18_SE_EEENS5_IJSE_SB_EEEEEEENS4_39AutoVectorizingCopyWithAssumedAlignmentILi128EEENS4_14SM90_TMA_STOREES20_S22_S22_EEEvvEEEEvNT_6ParamsE)
        /*0038*/ 	.word	0x00000000


	//----- nvinfo : EIATTR_MIN_STACK_SIZE
	.align		4
.L_27:
        /*003c*/ 	.byte	0x04, 0x12
        /*003e*/ 	.short	(.L_29 - .L_28)
	.align		4
.L_28:
        /*0040*/ 	.word	index@(_ZN7cutlass13device_kernelINS_4gemm6kernel13GemmUniversalIN4cute5tupleIJiiiiEEENS1_10collective13CollectiveMmaINS1_35MainloopSm100TmaUmmaWarpSpecializedILi13ELi2ELi4ENS5_IJNS4_1CILi1EEESB_SB_EEEEENS5_IJNSA_ILi64EEESE_NSA_ILi128EEEEEENS_12float_e4m3_tENS5_IJlSB_lEEESH_SI_NS4_8TiledMMAINS4_8MMA_AtomIJNS4_10MMA_TraitsINS4_19SM100_MMA_F8F6F4_SSEJSH_SH_fSE_SE_NS4_17integral_constantINS4_4UMMA5MajorELSP_0EEESQ_NSN_INSO_7ScaleInELSR_0EEESS_EEEEEENS4_6LayoutISC_NS5_IJNSA_ILi0EEESW_SW_EEEEENS5_IJNS4_10UnderscoreESZ_SZ_EEEEENS4_13SM90_TMA_LOADENS4_14ComposedLayoutINS4_7SwizzleILi3ELi4ELi3EEENS4_18smem_ptr_flag_bitsILi8EEENSV_INS5_IJNSA_ILi8EEESF_EEENS5_IJSF_SB_EEEEEEEvNS4_8identityES12_S1C_vS1D_EENS_8epilogue10collective18CollectiveEpilogueINS1F_23Sm100TmaWarpSpecializedILi1ELi1ELi32ELb0ELb0EEEJSG_NS5_IJNSV_ISE_SB_EES1K_EEESH_SI_SH_SI_NS1F_6fusion15FusionCallbacksIS1J_NS1M_17LinearCombinationISH_fSH_fLNS_15FloatRoundStyleE2EEESG_S1L_JEEENS4_5SM1004TMEM4LOAD26SM100_TMEM_LOAD_16dp32b32xES12_NS13_INS14_ILi2ELi4ELi3EEES17_NSV_INS5_IJS18_SE_EEENS5_IJSE_SB_EEEEEEENS4_39AutoVectorizingCopyWithAssumedAlignmentILi128EEENS4_14SM90_TMA_STOREES20_S22_S22_EEEvvEEEEvNT_6ParamsE)
        /*0044*/ 	.word	0x00000000
.L_29:


//--------------------- .nv.compat                --------------------------
	.section	.nv.compat,"",@"SHT_CUDA_COMPAT_INFO"
	.align	4
        /*0000*/ 	.byte	0x02, 0x09, 0x01, 0x00, 0x02, 0x02, 0x02, 0x00, 0x02, 0x05, 0x05, 0x00, 0x03, 0x07, 0x01, 0x01
        /*0010*/ 	.byte	0x02, 0x03, 0x01, 0x00, 0x02, 0x06, 0x01, 0x00, 0x04, 0x0b, 0x08, 0x00, 0x09, 0x00, 0x00, 0x00
        /*0020*/ 	.byte	0x00, 0x00, 0x00, 0x00


//--------------------- .nv.info._ZN7cutlass13device_kernelINS_4gemm6kernel13GemmUniversalIN4cute5tupleIJiiiiEEENS1_10collective13CollectiveMmaINS1_35MainloopSm100TmaUmmaWarpSpecializedILi13ELi2ELi4ENS5_IJNS4_1CILi1EEESB_SB_EEEEENS5_IJNSA_ILi64EEESE_NSA_ILi128EEEEEENS_12float_e4m3_tENS5_IJlSB_lEEESH_SI_NS4_8TiledMMAINS4_8MMA_AtomIJNS4_10MMA_TraitsINS4_19SM100_MMA_F8F6F4_SSEJSH_SH_fSE_SE_NS4_17integral_constantINS4_4UMMA5MajorELSP_0EEESQ_NSN_INSO_7ScaleInELSR_0EEESS_EEEEEENS4_6LayoutISC_NS5_IJNSA_ILi0EEESW_SW_EEEEENS5_IJNS4_10UnderscoreESZ_SZ_EEEEENS4_13SM90_TMA_LOADENS4_14ComposedLayoutINS4_7SwizzleILi3ELi4ELi3EEENS4_18smem_ptr_flag_bitsILi8EEENSV_INS5_IJNSA_ILi8EEESF_EEENS5_IJSF_SB_EEEEEEEvNS4_8identityES12_S1C_vS1D_EENS_8epilogue10collective18CollectiveEpilogueINS1F_23Sm100TmaWarpSpecializedILi1ELi1ELi32ELb0ELb0EEEJSG_NS5_IJNSV_ISE_SB_EES1K_EEESH_SI_SH_SI_NS1F_6fusion15FusionCallbacksIS1J_NS1M_17LinearCombinationISH_fSH_fLNS_15FloatRoundStyleE2EEESG_S1L_JEEENS4_5SM1004TMEM4LOAD26SM100_TMEM_LOAD_16dp32b32xES12_NS13_INS14_ILi2ELi4ELi3EEES17_NSV_INS5_IJS18_SE_EEENS5_IJSE_SB_EEEEEEENS4_39AutoVectorizingCopyWithAssumedAlignmentILi128EEENS4_14SM90_TMA_STOREES20_S22_S22_EEEvvEEEEvNT_6ParamsE --------------------------
	.section	.nv.info._ZN7cutlass13device_kernelINS_4gemm6kernel13GemmUniversalIN4cute5tupleIJiiiiEEENS1_10collective13CollectiveMmaINS1_35MainloopSm100TmaUmmaWarpSpecializedILi13ELi2ELi4ENS5_IJNS4_1CILi1EEESB_SB_EEEEENS5_IJNSA_ILi64EEESE_NSA_ILi128EEEEEENS_12float_e4m3_tENS5_IJlSB_lEEESH_SI_NS4_8TiledMMAINS4_8MMA_AtomIJNS4_10MMA_TraitsINS4_19SM100_MMA_F8F6F4_SSEJSH_SH_fSE_SE_NS4_17integral_constantINS4_4UMMA5MajorELSP_0EEESQ_NSN_INSO_7ScaleInELSR_0EEESS_EEEEEENS4_6LayoutISC_NS5_IJNSA_ILi0EEESW_SW_EEEEENS5_IJNS4_10UnderscoreESZ_SZ_EEEEENS4_13SM90_TMA_LOADENS4_14ComposedLayoutINS4_7SwizzleILi3ELi4ELi3EEENS4_18smem_ptr_flag_bitsILi8EEENSV_INS5_IJNSA_ILi8EEESF_EEENS5_IJSF_SB_EEEEEEEvNS4_8identityES12_S1C_vS1D_EENS_8epilogue10collective18CollectiveEpilogueINS1F_23Sm100TmaWarpSpecializedILi1ELi1ELi32ELb0ELb0EEEJSG_NS5_IJNSV_ISE_SB_EES1K_EEESH_SI_SH_SI_NS1F_6fusion15FusionCallbacksIS1J_NS1M_17LinearCombinationISH_fSH_fLNS_15FloatRoundStyleE2EEESG_S1L_JEEENS4_5SM1004TMEM4LOAD26SM100_TMEM_LOAD_16dp32b32xES12_NS13_INS14_ILi2ELi4ELi3EEES17_NSV_INS5_IJS18_SE_EEENS5_IJSE_SB_EEEEEEENS4_39AutoVectorizingCopyWithAssumedAlignmentILi128EEENS4_14SM90_TMA_STOREES20_S22_S22_EEEvvEEEEvNT_6ParamsE,"",@"SHT_CUDA_INFO"
	.sectionflags	@""
	.align	4


	//----- nvinfo : EIATTR_CUDA_API_VERSION
	.align		4
        /*0000*/ 	.byte	0x04, 0x37
        /*0002*/ 	.short	(.L_31 - .L_30)
.L_30:
        /*0004*/ 	.word	0x00000082


	//----- nvinfo : EIATTR_KPARAM_INFO
	.align		4
.L_31:
        /*0008*/ 	.byte	0x04, 0x17
        /*000a*/ 	.short	(.L_33 - .L_32)
.L_32:
        /*000c*/ 	.word	0x00000000
        /*0010*/ 	.short	0x0000
        /*0012*/ 	.short	0x0000
        /*0014*/ 	.byte	0x00, 0xf0, 0x01, 0x20


	//----- nvinfo : EIATTR_AT_ENTRY_FRAGMENTS
	.align		4
.L_33:
        /*0018*/ 	.byte	0x04, 0x4f
        /*001a*/ 	.short	(.L_35 - .L_34)


	//   ....[0]....
.L_34:
        /*001c*/ 	.word	0x00000006


	//----- nvinfo : EIATTR_RESERVED_SMEM_USED
	.align		4
.L_35:
        /*0020*/ 	.byte	0x01, 0x41
	.zero		2


	//----- nvinfo : EIATTR_SPARSE_MMA_MASK
	.align		4
        /*0024*/ 	.byte	0x03, 0x50
        /*0026*/ 	.short	0x0000


	//----- nvinfo : EIATTR_TCGEN05_1CTA_USED
	.align		4
        /*0028*/ 	.byte	0x01, 0x51
	.zero		2


	//----- nvinfo : EIATTR_MAXREG_COUNT
	.align		4
        /*002c*/ 	.byte	0x03, 0x1b
        /*002e*/ 	.short	0x00ff


	//----- nvinfo : EIATTR_NUM_BARRIERS
	.align		4
        /*0030*/ 	.byte	0x02, 0x4c
        /*0032*/ 	.byte	0x07
	.zero		1


	//----- nvinfo : EIATTR_EXTERNS
	.align		4
        /*0034*/ 	.byte	0x04, 0x0f
        /*0036*/ 	.short	(.L_37 - .L_36)


	//   ....[0]....
	.align		4
.L_36:
        /*0038*/ 	.word	index@(__assertfail)


	//----- nvinfo : EIATTR_MERCURY_ISA_VERSION
	.align		4
.L_37:
        /*003c*/ 	.byte	0x03, 0x5f
        /*003e*/ 	.short	0x0101


	//----- nvinfo : EIATTR_INT_WARP_WIDE_INSTR_OFFSETS
	.align		4
        /*0040*/ 	.byte	0x04, 0x31
        /*0042*/ 	.short	(.L_39 - .L_38)


	//   ....[0]....
.L_38:
        /*0044*/ 	.word	0x00001eb0


	//   ....[1]....
        /*0048*/ 	.word	0x00003e70


	//   ....[2]....
        /*004c*/ 	.word	0x00003e90


	//   ....[3]....
        /*0050*/ 	.word	0x00003ec0


	//   ....[4]....
        /*0054*/ 	.word	0x000048d0


	//   ....[5]....
        /*0058*/ 	.word	0x000049c0


	//----- nvinfo : EIATTR_COOP_GROUP_MASK_REGIDS
	.align		4
.L_39:
        /*005c*/ 	.byte	0x04, 0x29
        /*005e*/ 	.short	(.L_41 - .L_40)


	//   ....[0]....
.L_40:
        /*0060*/ 	.word	0xffffffff


	//   ....[1]....
        /*0064*/ 	.word	0xffffffff


	//   ....[2]....
        /*0068*/ 	.word	0xffffffff


	//   ....[3]....
        /*006c*/ 	.word	0xffffffff


	//   ....[4]....
        /*0070*/ 	.word	0xffffffff


	//   ....[5]....
        /*0074*/ 	.word	0xffffffff


	//   ....[6]....
        /*0078*/ 	.word	0xffffffff


	//   ....[7]....
        /*007c*/ 	.word	0xffffffff


	//   ....[8]....
        /*0080*/ 	.word	0xffffffff


	//   ....[9]....
        /*0084*/ 	.word	0xffffffff


	//   ....[10]....
        /*0088*/ 	.word	0xffffffff


	//   ....[11]....
        /*008c*/ 	.word	0xffffffff


	//   ....[12]....
        /*0090*/ 	.word	0xffffffff


	//----- nvinfo : EIATTR_COOP_GROUP_INSTR_OFFSETS
	.align		4
.L_41:
        /*0094*/ 	.byte	0x04, 0x28
        /*0096*/ 	.short	(.L_43 - .L_42)


	//   ....[0]....
.L_42:
        /*0098*/ 	.word	0x00000090


	//   ....[1]....
        /*009c*/ 	.word	0x000004d0


	//   ....[2]....
        /*00a0*/ 	.word	0x00000790


	//   ....[3]....
        /*00a4*/ 	.word	0x000008d0


	//   ....[4]....
        /*00a8*/ 	.word	0x000009d0


	//   ....[5]....
        /*00ac*/ 	.word	0x00000b40


	//   ....[6]....
        /*00b0*/ 	.word	0x00000ce0


	//   ....[7]....
        /*00b4*/ 	.word	0x00001d90


	//   ....[8]....
        /*00b8*/ 	.word	0x00003080


	//   ....[9]....
        /*00bc*/ 	.word	0x00003290


	//   ....[10]....
        /*00c0*/ 	.word	0x000032c0


	//   ....[11]....
        /*00c4*/ 	.word	0x00003d50


	//   ....[12]....
        /*00c8*/ 	.word	0x00003f80


	//----- nvinfo : EIATTR_VRC_CTA_INIT_COUNT
	.align		4
.L_43:
        /*00cc*/ 	.byte	0x02, 0x4a
        /*00ce*/ 	.byte	0x80
	.zero		1


	//----- nvinfo : EIATTR_SYSCALL_OFFSETS
	.align		4
        /*00d0*/ 	.byte	0x04, 0x46
        /*00d2*/ 	.short	(.L_45 - .L_44)


	//   ....[0]....
.L_44:
        /*00d4*/ 	.word	0x000053e0


	//   ....[1]....
        /*00d8*/ 	.word	0x00005520


	//   ....[2]....
        /*00dc*/ 	.word	0x00005c80


	//----- nvinfo : EIATTR_MBARRIER_INSTR_OFFSETS
	.align		4
.L_45:
        /*00e0*/ 	.byte	0x04, 0x39
        /*00e2*/ 	.short	(.L_47 - .L_46)


	//   ....[0]....
.L_46:
        /*00e4*/ 	.word	0x000005d0
        /*00e8*/ 	.word	0x000000ff
        /*00ec*/ 	.word	0x00000000
        /*00f0*/ 	.short	0x0100
        /*00f2*/ 	.byte	0x05
	.zero		1


	//   ....[1]....
        /*00f4*/ 	.word	0x000005e0
        /*00f8*/ 	.word	0x000000ff
        /*00fc*/ 	.word	0x00000068
        /*0100*/ 	.short	0x0100
        /*0102*/ 	.byte	0x05
	.zero		1


	//   ....[2]....
        /*0104*/ 	.word	0x000005f0
        /*0108*/ 	.word	0x000000ff
        /*010c*/ 	.word	0x00000008
        /*0110*/ 	.short	0x0100
        /*0112*/ 	.byte	0x05
	.zero		1


	//   ....[3]....
        /*0114*/ 	.word	0x00000600
        /*0118*/ 	.word	0x000000ff
        /*011c*/ 	.word	0x00000070
        /*0120*/ 	.short	0x0100
        /*0122*/ 	.byte	0x05
	.zero		1


	//   ....[4]....
        /*0124*/ 	.word	0x00000610
        /*0128*/ 	.word	0x000000ff
        /*012c*/ 	.word	0x00000010
        /*0130*/ 	.short	0x0100
        /*0132*/ 	.byte	0x05
	.zero		1


	//   ....[5]....
        /*0134*/ 	.word	0x00000620
        /*0138*/ 	.word	0x000000ff
        /*013c*/ 	.word	0x00000078
        /*0140*/ 	.short	0x0100
        /*0142*/ 	.byte	0x05
	.zero		1


	//   ....[6]....
        /*0144*/ 	.word	0x00000630
        /*0148*/ 	.word	0x000000ff
        /*014c*/ 	.word	0x00000018
        /*0150*/ 	.short	0x0100
        /*0152*/ 	.byte	0x05
	.zero		1


	//   ....[7]....
        /*0154*/ 	.word	0x00000640
        /*0158*/ 	.word	0x000000ff
        /*015c*/ 	.word	0x00000080
        /*0160*/ 	.short	0x0100
        /*0162*/ 	.byte	0x05
	.zero		1


	//   ....[8]....
        /*0164*/ 	.word	0x00000650
        /*0168*/ 	.word	0x000000ff
        /*016c*/ 	.word	0x00000020
        /*0170*/ 	.short	0x0100
        /*0172*/ 	.byte	0x05
	.zero		1


	//   ....[9]....
        /*0174*/ 	.word	0x00000660
        /*0178*/ 	.word	0x000000ff
        /*017c*/ 	.word	0x00000088
        /*0180*/ 	.short	0x0100
        /*0182*/ 	.byte	0x05
	.zero		1


	//   ....[10]....
        /*0184*/ 	.word	0x00000670
        /*0188*/ 	.word	0x000000ff
        /*018c*/ 	.word	0x00000028
        /*0190*/ 	.short	0x0100
        /*0192*/ 	.byte	0x05
	.zero		1


	//   ....[11]....
        /*0194*/ 	.word	0x00000680
        /*0198*/ 	.word	0x000000ff
        /*019c*/ 	.word	0x00000090
        /*01a0*/ 	.short	0x0100
        /*01a2*/ 	.byte	0x05
	.zero		1


	//   ....[12]....
        /*01a4*/ 	.word	0x00000690
        /*01a8*/ 	.word	0x000000ff
        /*01ac*/ 	.word	0x00000030
        /*01b0*/ 	.short	0x0100
        /*01b2*/ 	.byte	0x05
	.zero		1


	//   ....[13]....
        /*01b4*/ 	.word	0x000006a0
        /*01b8*/ 	.word	0x000000ff
        /*01bc*/ 	.word	0x00000098
        /*01c0*/ 	.short	0x0100
        /*01c2*/ 	.byte	0x05
	.zero		1


	//   ....[14]....
        /*01c4*/ 	.word	0x000006b0
        /*01c8*/ 	.word	0x000000ff
        /*01cc*/ 	.word	0x00000038
        /*01d0*/ 	.short	0x0100
        /*01d2*/ 	.byte	0x05
	.zero		1


	//   ....[15]....
        /*01d4*/ 	.word	0x000006c0
        /*01d8*/ 	.word	0x000000ff
        /*01dc*/ 	.word	0x000000a0
        /*01e0*/ 	.short	0x0100
        /*01e2*/ 	.byte	0x05
	.zero		1


	//   ....[16]....
        /*01e4*/ 	.word	0x000006d0
        /*01e8*/ 	.word	0x000000ff
        /*01ec*/ 	.word	0x00000040
        /*01f0*/ 	.short	0x0100
        /*01f2*/ 	.byte	0x05
	.zero		1


	//   ....[17]....
        /*01f4*/ 	.word	0x000006e0
        /*01f8*/ 	.word	0x000000ff
        /*01fc*/ 	.word	0x000000a8
        /*0200*/ 	.short	0x0100
        /*0202*/ 	.byte	0x05
	.zero		1


	//   ....[18]....
        /*0204*/ 	.word	0x000006f0
        /*0208*/ 	.word	0x000000ff
        /*020c*/ 	.word	0x00000048
        /*0210*/ 	.short	0x0100
        /*0212*/ 	.byte	0x05
	.zero		1


	//   ....[19]....
        /*0214*/ 	.word	0x00000700
        /*0218*/ 	.word	0x000000ff
        /*021c*/ 	.word	0x000000b0
        /*0220*/ 	.short	0x0100
        /*0222*/ 	.byte	0x05
	.zero		1


	//   ....[20]....
        /*0224*/ 	.word	0x00000710
        /*0228*/ 	.word	0x000000ff
        /*022c*/ 	.word	0x00000050
        /*0230*/ 	.short	0x0100
        /*0232*/ 	.byte	0x05
	.zero		1


	//   ....[21]....
        /*0234*/ 	.word	0x00000720
        /*0238*/ 	.word	0x000000ff
        /*023c*/ 	.word	0x000000b8
        /*0240*/ 	.short	0x0100
        /*0242*/ 	.byte	0x05
	.zero		1


	//   ....[22]....
        /*0244*/ 	.word	0x00000730
        /*0248*/ 	.word	0x000000ff
        /*024c*/ 	.word	0x00000058
        /*0250*/ 	.short	0x0100
        /*0252*/ 	.byte	0x05
	.zero		1


	//   ....[23]....
        /*0254*/ 	.word	0x00000740
        /*0258*/ 	.word	0x000000ff
        /*025c*/ 	.word	0x000000c0
        /*0260*/ 	.short	0x0100
        /*0262*/ 	.byte	0x05
	.zero		1


	//   ....[24]....
        /*0264*/ 	.word	0x00000750
        /*0268*/ 	.word	0x000000ff
        /*026c*/ 	.word	0x00000060
        /*0270*/ 	.short	0x0100
        /*0272*/ 	.byte	0x05
	.zero		1


	//   ....[25]....
        /*0274*/ 	.word	0x00000760
        /*0278*/ 	.word	0x000000ff
        /*027c*/ 	.word	0x000000c8
        /*0280*/ 	.short	0x0100
        /*0282*/ 	.byte	0x05
	.zero		1


	//   ....[26]....
        /*0284*/ 	.word	0x000008a0
        /*0288*/ 	.word	0x000000ff
        /*028c*/ 	.word	0x000000d0
        /*0290*/ 	.short	0x0100
        /*0292*/ 	.byte	0x06
	.zero		1


	//   ....[27]....
        /*0294*/ 	.word	0x000008b0
        /*0298*/ 	.word	0x000000ff
        /*029c*/ 	.word	0x000000d8
        /*02a0*/ 	.short	0x0100
        /*02a2*/ 	.byte	0x06
	.zero		1


	//   ....[28]....
        /*02a4*/ 	.word	0x000009a0
        /*02a8*/ 	.word	0x000000ff
        /*02ac*/ 	.word	0x000000e0
        /*02b0*/ 	.short	0x0100
        /*02b2*/ 	.byte	0x05
	.zero		1


	//   ....[29]....
        /*02b4*/ 	.word	0x000009b0
        /*02b8*/ 	.word	0x000000ff
        /*02bc*/ 	.word	0x000000e8
        /*02c0*/ 	.short	0x0100
        /*02c2*/ 	.byte	0x05
	.zero		1


	//   ....[30]....
        /*02c4*/ 	.word	0x00000af0
        /*02c8*/ 	.word	0x000000ff
        /*02cc*/ 	.word	0x000000f0
        /*02d0*/ 	.short	0x0100
        /*02d2*/ 	.byte	0x05
	.zero		1


	//   ....[31]....
        /*02d4*/ 	.word	0x00000b00
        /*02d8*/ 	.word	0x000000ff
        /*02dc*/ 	.word	0x00000100
        /*02e0*/ 	.short	0x0100
        /*02e2*/ 	.byte	0x05
	.zero		1


	//   ....[32]....
        /*02e4*/ 	.word	0x00000b10
        /*02e8*/ 	.word	0x000000ff
        /*02ec*/ 	.word	0x000000f8
        /*02f0*/ 	.short	0x0100
        /*02f2*/ 	.byte	0x05
	.zero		1


	//   ....[33]....
        /*02f4*/ 	.word	0x00000b20
        /*02f8*/ 	.word	0x000000ff
        /*02fc*/ 	.word	0x00000108
        /*0300*/ 	.short	0x0100
        /*0302*/ 	.byte	0x05
	.zero		1


	//   ....[34]....
        /*0304*/ 	.word	0x00000c50
        /*0308*/ 	.word	0x000000ff
        /*030c*/ 	.word	0x00000110
        /*0310*/ 	.short	0x0100
        /*0312*/ 	.byte	0x06
	.zero		1


	//   ....[35]....
        /*0314*/ 	.word	0x00000c60
        /*0318*/ 	.word	0x000000ff
        /*031c*/ 	.word	0x00000130
        /*0320*/ 	.short	0x0100
        /*0322*/ 	.byte	0x06
	.zero		1


	//   ....[36]....
        /*0324*/ 	.word	0x00000c70
        /*0328*/ 	.word	0x000000ff
        /*032c*/ 	.word	0x00000118
        /*0330*/ 	.short	0x0100
        /*0332*/ 	.byte	0x06
	.zero		1


	//   ....[37]....
        /*0334*/ 	.word	0x00000c80
        /*0338*/ 	.word	0x000000ff
        /*033c*/ 	.word	0x00000138
        /*0340*/ 	.short	0x0100
        /*0342*/ 	.byte	0x06
	.zero		1


	//   ....[38]....
        /*0344*/ 	.word	0x00000c90
        /*0348*/ 	.word	0x000000ff
        /*034c*/ 	.word	0x00000120
        /*0350*/ 	.short	0x0100
        /*0352*/ 	.byte	0x06
	.zero		1


	//   ....[39]....
        /*0354*/ 	.word	0x00000ca0
        /*0358*/ 	.word	0x000000ff
        /*035c*/ 	.word	0x00000140
        /*0360*/ 	.short	0x0100
        /*0362*/ 	.byte	0x06
	.zero		1


	//   ....[40]....
        /*0364*/ 	.word	0x00000cb0
        /*0368*/ 	.word	0x000000ff
        /*036c*/ 	.word	0x00000128
        /*0370*/ 	.short	0x0100
        /*0372*/ 	.byte	0x06
	.zero		1


	//   ....[41]....
        /*0374*/ 	.word	0x00000cc0
        /*0378*/ 	.word	0x000000ff
        /*037c*/ 	.word	0x00000148
        /*0380*/ 	.short	0x0100
        /*0382*/ 	.byte	0x06
	.zero		1


	//   ....[42]....
        /*0384*/ 	.word	0x00000db0
        /*0388*/ 	.word	0x000000ff
        /*038c*/ 	.word	0x00000150
        /*0390*/ 	.short	0x0100
        /*0392*/ 	.byte	0x05
	.zero		1


	//   ....[43]....
        /*0394*/ 	.word	0x00000dc0
        /*0398*/ 	.word	0x000000ff
        /*039c*/ 	.word	0x00000160
        /*03a0*/ 	.short	0x0100
        /*03a2*/ 	.byte	0x05
	.zero		1


	//   ....[44]....
        /*03a4*/ 	.word	0x00000dd0
        /*03a8*/ 	.word	0x000000ff
        /*03ac*/ 	.word	0x00000158
        /*03b0*/ 	.short	0x0100
        /*03b2*/ 	.byte	0x05
	.zero		1


	//   ....[45]....
        /*03b4*/ 	.word	0x00000de0
        /*03b8*/ 	.word	0x000000ff
        /*03bc*/ 	.word	0x00000168
        /*03c0*/ 	.short	0x0100
        /*03c2*/ 	.byte	0x05
	.zero		1


	//   ....[46]....
        /*03c4*/ 	.word	0x000016b0
        /*03c8*/ 	.word	0x00000003
        /*03cc*/ 	.word	0x00000160
        /*03d0*/ 	.short	0x010a
        /*03d2*/ 	.byte	0xff
	.zero		1


	//   ....[47]....
        /*03d4*/ 	.word	0x000016e0
        /*03d8*/ 	.word	0x00000003
        /*03dc*/ 	.word	0x00000150
        /*03e0*/ 	.short	0x0101
        /*03e2*/ 	.byte	0xff
	.zero		1


	//   ....[48]....
        /*03e4*/ 	.word	0x000017b0
        /*03e8*/ 	.word	0x000000ff
        /*03ec*/ 	.word	0x00000068
        /*03f0*/ 	.short	0x010a
        /*03f2*/ 	.byte	0x08
	.zero		1


	//   ....[49]....
        /*03f4*/ 	.word	0x00001850
        /*03f8*/ 	.word	0x000000ff
        /*03fc*/ 	.word	0x00000068
        /*0400*/ 	.short	0x010a
        /*0402*/ 	.byte	0x21
	.zero		1


	//   ....[50]....
        /*0404*/ 	.word	0x000019b0
        /*0408*/ 	.word	0x000000ff
        /*040c*/ 	.word	0x00000068
        /*0410*/ 	.short	0x010a
        /*0412*/ 	.byte	0x08
	.zero		1


	//   ....[51]....
        /*0414*/ 	.word	0x00001aa0
        /*0418*/ 	.word	0x000000ff
        /*041c*/ 	.word	0x000000e8
        /*0420*/ 	.short	0x0101
        /*0422*/ 	.byte	0x04
	.zero		1


	//   ....[52]....
        /*0424*/ 	.word	0x00001ac0
        /*0428*/ 	.word	0x000000ff
        /*042c*/ 	.word	0x00000068
        /*0430*/ 	.short	0x010a
        /*0432*/ 	.byte	0x08
	.zero		1


	//   ....[53]....
        /*0434*/ 	.word	0x00001b40
        /*0438*/ 	.word	0x000000ff
        /*043c*/ 	.word	0x00000068
        /*0440*/ 	.short	0x010a
        /*0442*/ 	.byte	0x11
	.zero		1


	//   ....[54]....
        /*0444*/ 	.word	0x00001ca0
        /*0448*/ 	.word	0x000000ff
        /*044c*/ 	.word	0x00000068
        /*0450*/ 	.short	0x010a
        /*0452*/ 	.byte	0x08
	.zero		1


	//   ....[55]....
        /*0454*/ 	.word	0x00001dc0
        /*0458*/ 	.word	0x00000002
        /*045c*/ 	.word	0x000000f0
        /*0460*/ 	.short	0x010a
        /*0462*/ 	.byte	0xff
	.zero		1


	//   ....[56]....
        /*0464*/ 	.word	0x00001e80
        /*0468*/ 	.word	0x00000002
        /*046c*/ 	.word	0x00000000
        /*0470*/ 	.short	0x0101
        /*0472*/ 	.byte	0xff
	.zero		1


	//   ....[57]....
        /*0474*/ 	.word	0x000023e0
        /*0478*/ 	.word	0x000000ff
        /*047c*/ 	.word	0x00000000
        /*0480*/ 	.short	0x010a
        /*0482*/ 	.byte	0x05
	.zero		1


	//   ....[58]....
        /*0484*/ 	.word	0x00002470
        /*0488*/ 	.word	0x000000ff
        /*048c*/ 	.word	0x00000000
        /*0490*/ 	.short	0x010a
        /*0492*/ 	.byte	0x05
	.zero		1


	//   ....[59]....
        /*0494*/ 	.word	0x00002500
        /*0498*/ 	.word	0x000000ff
        /*049c*/ 	.word	0x00000000
        /*04a0*/ 	.short	0x010a
        /*04a2*/ 	.byte	0x05
	.zero		1


	//   ....[60]....
        /*04a4*/ 	.word	0x00002590
        /*04a8*/ 	.word	0x000000ff
        /*04ac*/ 	.word	0x00000000
        /*04b0*/ 	.short	0x010a
        /*04b2*/ 	.byte	0x05
	.zero		1


	//   ....[61]....
        /*04b4*/ 	.word	0x00002620
        /*04b8*/ 	.word	0x000000ff
        /*04bc*/ 	.word	0x00000000
        /*04c0*/ 	.short	0x010a
        /*04c2*/ 	.byte	0x05
	.zero		1


	//   ....[62]....
        /*04c4*/ 	.word	0x000026b0
        /*04c8*/ 	.word	0x000000ff
        /*04cc*/ 	.word	0x00000000
        /*04d0*/ 	.short	0x010a
        /*04d2*/ 	.byte	0x05
	.zero		1


	//   ....[63]....
        /*04d4*/ 	.word	0x00002740
        /*04d8*/ 	.word	0x000000ff
        /*04dc*/ 	.word	0x00000000
        /*04e0*/ 	.short	0x010a
        /*04e2*/ 	.byte	0x05
	.zero		1


	//   ....[64]....
        /*04e4*/ 	.word	0x000027d0
        /*04e8*/ 	.word	0x000000ff
        /*04ec*/ 	.word	0x00000000
        /*04f0*/ 	.short	0x010a
        /*04f2*/ 	.byte	0x05
	.zero		1


	//   ....[65]....
        /*04f4*/ 	.word	0x00002860
        /*04f8*/ 	.word	0x000000ff
        /*04fc*/ 	.word	0x00000000
        /*0500*/ 	.short	0x010a
        /*0502*/ 	.byte	0x05
	.zero		1


	//   ....[66]....
        /*0504*/ 	.word	0x000028f0
        /*0508*/ 	.word	0x000000ff
        /*050c*/ 	.word	0x00000000
        /*0510*/ 	.short	0x010a
        /*0512*/ 	.byte	0x05
	.zero		1


	//   ....[67]....
        /*0514*/ 	.word	0x00002980
        /*0518*/ 	.word	0x000000ff
        /*051c*/ 	.word	0x00000000
        /*0520*/ 	.short	0x010a
        /*0522*/ 	.byte	0x05
	.zero		1


	//   ....[68]....
        /*0524*/ 	.word	0x00002a10
        /*0528*/ 	.word	0x000000ff
        /*052c*/ 	.word	0x00000000
        /*0530*/ 	.short	0x010a
        /*0532*/ 	.byte	0x05
	.zero		1


	//   ....[69]....
        /*0534*/ 	.word	0x00002ab0
        /*0538*/ 	.word	0x00000000
        /*053c*/ 	.word	0x00000000
        /*0540*/ 	.short	0x010a
        /*0542*/ 	.byte	0xff
	.zero		1


	//   ....[70]....
        /*0544*/ 	.word	0x00002bd0
        /*0548*/ 	.word	0x00000000
        /*054c*/ 	.word	0x00000150
        /*0550*/ 	.short	0x010a
        /*0552*/ 	.byte	0xff
	.zero		1


	//   ....[71]....
        /*0554*/ 	.word	0x00002c30
        /*0558*/ 	.word	0x00000004
        /*055c*/ 	.word	0x00000000
        /*0560*/ 	.short	0x0101
        /*0562*/ 	.byte	0xff
	.zero		1


	//   ....[72]....
        /*0564*/ 	.word	0x00002c50
        /*0568*/ 	.word	0x000000ff
        /*056c*/ 	.word	0x00000100
        /*0570*/ 	.short	0x010a
        /*0572*/ 	.byte	0x05
	.zero		1


	//   ....[73]....
        /*0574*/ 	.word	0x00002d70
        /*0578*/ 	.word	0x00000000
        /*057c*/ 	.word	0x000000f0
        /*0580*/ 	.short	0x010a
        /*0582*/ 	.byte	0xff
	.zero		1


	//   ....[74]....
        /*0584*/ 	.word	0x00002e80
        /*0588*/ 	.word	0x00000000
        /*058c*/ 	.word	0x00000000
        /*0590*/ 	.short	0x0101
        /*0592*/ 	.byte	0xff
	.zero		1


	//   ....[75]....
        /*0594*/ 	.word	0x00002f10
        /*0598*/ 	.word	0x000000ff
        /*059c*/ 	.word	0x00000100
        /*05a0*/ 	.short	0x0106
        /*05a2*/ 	.byte	0x05
	.zero		1


	//   ....[76]....
        /*05a4*/ 	.word	0x00002f30
        /*05a8*/ 	.word	0x000000ff
        /*05ac*/ 	.word	0x00000100
        /*05b0*/ 	.short	0x010a
        /*05b2*/ 	.byte	0x05
	.zero		1


	//   ....[77]....
        /*05b4*/ 	.word	0x00002fc0
        /*05b8*/ 	.word	0x000000ff
        /*05bc*/ 	.word	0x00000100
        /*05c0*/ 	.short	0x0106
        /*05c2*/ 	.byte	0x04
	.zero		1


	//   ....[78]....
        /*05c4*/ 	.word	0x00003000
        /*05c8*/ 	.word	0x00000000
        /*05cc*/ 	.word	0x00000100
        /*05d0*/ 	.short	0x010a
        /*05d2*/ 	.byte	0xff
	.zero		1


	//   ....[79]....
        /*05d4*/ 	.word	0x00003540
        /*05d8*/ 	.word	0x00000000
        /*05dc*/ 	.word	0x000000f0
        /*05e0*/ 	.short	0x010a
        /*05e2*/ 	.byte	0xff
	.zero		1


	//   ....[80]....
        /*05e4*/ 	.word	0x00003640
        /*05e8*/ 	.word	0x00000003
        /*05ec*/ 	.word	0x00000000
        /*05f0*/ 	.short	0x0101
        /*05f2*/ 	.byte	0xff
	.zero		1


	//   ....[81]....
        /*05f4*/ 	.word	0x00003650
        /*05f8*/ 	.word	0x000000ff
        /*05fc*/ 	.word	0x00000000
        /*0600*/ 	.short	0x010a
        /*0602*/ 	.byte	0x06
	.zero		1


	//   ....[82]....
        /*0604*/ 	.word	0x000036d0
        /*0608*/ 	.word	0x000000ff
        /*060c*/ 	.word	0x00000130
        /*0610*/ 	.short	0x010a
        /*0612*/ 	.byte	0x07
	.zero		1


	//   ....[83]....
        /*0614*/ 	.word	0x000037b0
        /*0618*/ 	.word	0x000000ff
        /*061c*/ 	.word	0x00000000
        /*0620*/ 	.short	0x010a
        /*0622*/ 	.byte	0x06
	.zero		1


	//   ....[84]....
        /*0624*/ 	.word	0x000038e0
        /*0628*/ 	.word	0x000000ff
        /*062c*/ 	.word	0x00000000
        /*0630*/ 	.short	0x010a
        /*0632*/ 	.byte	0x1a
	.zero		1


	//   ....[85]....
        /*0634*/ 	.word	0x00003b80
        /*0638*/ 	.word	0x000000ff
        /*063c*/ 	.word	0x00000000
        /*0640*/ 	.short	0x010a
        /*0642*/ 	.byte	0x06
	.zero		1


	//   ....[86]....
        /*0644*/ 	.word	0x00003c10
        /*0648*/ 	.word	0x000000ff
        /*064c*/ 	.word	0x00000000
        /*0650*/ 	.short	0x010a
        /*0652*/ 	.byte	0x06
	.zero		1


	//   ....[87]....
        /*0654*/ 	.word	0x00003ca0
        /*0658*/ 	.word	0x000000ff
        /*065c*/ 	.word	0x00000000
        /*0660*/ 	.short	0x010a
        /*0662*/ 	.byte	0x06
	.zero		1


	//   ....[88]....
        /*0664*/ 	.word	0x00003d30
        /*0668*/ 	.word	0x000000ff
        /*066c*/ 	.word	0x00000000
        /*0670*/ 	.short	0x010a
        /*0672*/ 	.byte	0x07
	.zero		1


	//   ....[89]....
        /*0674*/ 	.word	0x00004170
        /*0678*/ 	.word	0x00000000
        /*067c*/ 	.word	0x000000f0
        /*0680*/ 	.short	0x010a
        /*0682*/ 	.byte	0xff
	.zero		1


	//   ....[90]....
        /*0684*/ 	.word	0x00004260
        /*0688*/ 	.word	0x00000000
        /*068c*/ 	.word	0x00000000
        /*0690*/ 	.short	0x0101
        /*0692*/ 	.byte	0xff
	.zero		1


	//   ....[91]....
        /*0694*/ 	.word	0x00004580
        /*0698*/ 	.word	0x000000ff
        /*069c*/ 	.word	0x000000e8
        /*06a0*/ 	.short	0x010a
        /*06a2*/ 	.byte	0x06
	.zero		1


	//   ....[92]....
        /*06a4*/ 	.word	0x00004700
        /*06a8*/ 	.word	0x000000ff
        /*06ac*/ 	.word	0x000000d8
        /*06b0*/ 	.short	0x010a
        /*06b2*/ 	.byte	0x06
	.zero		1


	//   ....[93]....
        /*06b4*/ 	.word	0x00004a30
        /*06b8*/ 	.word	0x000000ff
        /*06bc*/ 	.word	0x000000d0
        /*06c0*/ 	.short	0x010b
        /*06c2*/ 	.byte	0x06
	.zero		1


	//   ....[94]....
        /*06c4*/ 	.word	0x00004a50
        /*06c8*/ 	.word	0x000000ff
        /*06cc*/ 	.word	0x00000000
        /*06d0*/ 	.short	0x0101
        /*06d2*/ 	.byte	0x25
	.zero		1


	//   ....[95]....
        /*06d4*/ 	.word	0x00004a90
        /*06d8*/ 	.word	0x00000000
        /*06dc*/ 	.word	0x000000d8
        /*06e0*/ 	.short	0x010a
        /*06e2*/ 	.byte	0xff
	.zero		1


	//   ....[96]....
        /*06e4*/ 	.word	0x00004df0
        /*06e8*/ 	.word	0x00000000
        /*06ec*/ 	.word	0x000000f0
        /*06f0*/ 	.short	0x010a
        /*06f2*/ 	.byte	0xff
	.zero		1


	//   ....[97]....
        /*06f4*/ 	.word	0x00004f00
        /*06f8*/ 	.word	0x00000000
        /*06fc*/ 	.word	0x00000000
        /*0700*/ 	.short	0x0101
        /*0702*/ 	.byte	0xff
	.zero		1


	//   ....[98]....
        /*0704*/ 	.word	0x000058b0
        /*0708*/ 	.word	0x000000ff
        /*070c*/ 	.word	0x000000d0
        /*0710*/ 	.short	0x010a
        /*0712*/ 	.byte	0x2b
	.zero		1


	//   ....[99]....
        /*0714*/ 	.word	0x000058d0
        /*0718*/ 	.word	0x0000005c
        /*071c*/ 	.word	0x00000110
        /*0720*/ 	.short	0x010a
        /*0722*/ 	.byte	0xff
	.zero		1


	//   ....[100]....
        /*0724*/ 	.word	0x00005a20
        /*0728*/ 	.word	0x000000ff
        /*072c*/ 	.word	0x000000d0
        /*0730*/ 	.short	0x010a
        /*0732*/ 	.byte	0x2b
	.zero		1


	//   ....[101]....
        /*0734*/ 	.word	0x00005b00
        /*0738*/ 	.word	0x000000ff
        /*073c*/ 	.word	0x00000000
        /*0740*/ 	.short	0x0101
        /*0742*/ 	.byte	0x04
	.zero		1


	//   ....[102]....
        /*0744*/ 	.word	0x00005b60
        /*0748*/ 	.word	0x0000005c
        /*074c*/ 	.word	0x00000110
        /*0750*/ 	.short	0x010a
        /*0752*/ 	.byte	0xff
	.zero		1


	//   ....[103]....
        /*0754*/ 	.word	0x00005f30
        /*0758*/ 	.word	0x000000ff
        /*075c*/ 	.word	0x00000000
        /*0760*/ 	.short	0x0101
        /*0762*/ 	.byte	0x05
	.zero		1


	//   ....[104]....
        /*0764*/ 	.word	0x000067c0
        /*0768*/ 	.word	0x00000003
        /*076c*/ 	.word	0x00000160
        /*0770*/ 	.short	0x010a
        /*0772*/ 	.byte	0xff
	.zero		1


	//   ....[105]....
        /*0774*/ 	.word	0x00006820
        /*0778*/ 	.word	0x00000002
        /*077c*/ 	.word	0x00000068
        /*0780*/ 	.short	0x010a
        /*0782*/ 	.byte	0xff
	.zero		1


	//   ....[106]....
        /*0784*/ 	.word	0x00006880
        /*0788*/ 	.word	0x00000002
        /*078c*/ 	.word	0x00000068
        /*0790*/ 	.short	0x010a
        /*0792*/ 	.byte	0xff
	.zero		1


	//   ....[107]....
        /*0794*/ 	.word	0x000068d0
        /*0798*/ 	.word	0x00000002
        /*079c*/ 	.word	0x000000f0
        /*07a0*/ 	.short	0x010a
        /*07a2*/ 	.byte	0xff
	.zero		1


	//   ....[108]....
        /*07a4*/ 	.word	0x00006930
        /*07a8*/ 	.word	0x00000000
        /*07ac*/ 	.word	0x00000000
        /*07b0*/ 	.short	0x010a
        /*07b2*/ 	.byte	0xff
	.zero		1


	//   ....[109]....
        /*07b4*/ 	.word	0x00006990
        /*07b8*/ 	.word	0x00000000
        /*07bc*/ 	.word	0x00000000
        /*07c0*/ 	.short	0x010a
        /*07c2*/ 	.byte	0xff
	.zero		1


	//   ....[110]....
        /*07c4*/ 	.word	0x000069f0
        /*07c8*/ 	.word	0x00000000
        /*07cc*/ 	.word	0x00000000
        /*07d0*/ 	.short	0x010a
        /*07d2*/ 	.byte	0xff
	.zero		1


	//   ....[111]....
        /*07d4*/ 	.word	0x00006a50
        /*07d8*/ 	.word	0x00000000
        /*07dc*/ 	.word	0x00000000
        /*07e0*/ 	.short	0x010a
        /*07e2*/ 	.byte	0xff
	.zero		1


	//   ....[112]....
        /*07e4*/ 	.word	0x00006ab0
        /*07e8*/ 	.word	0x00000000
        /*07ec*/ 	.word	0x00000000
        /*07f0*/ 	.short	0x010a
        /*07f2*/ 	.byte	0xff
	.zero		1


	//   ....[113]....
        /*07f4*/ 	.word	0x00006b10
        /*07f8*/ 	.word	0x00000000
        /*07fc*/ 	.word	0x00000000
        /*0800*/ 	.short	0x010a
        /*0802*/ 	.byte	0xff
	.zero		1


	//   ....[114]....
        /*0804*/ 	.word	0x00006b70
        /*0808*/ 	.word	0x00000000
        /*080c*/ 	.word	0x00000000
        /*0810*/ 	.short	0x010a
        /*0812*/ 	.byte	0xff
	.zero		1


	//   ....[115]....
        /*0814*/ 	.word	0x00006bd0
        /*0818*/ 	.word	0x00000000
        /*081c*/ 	.word	0x00000000
        /*0820*/ 	.short	0x010a
        /*0822*/ 	.byte	0xff
	.zero		1


	//   ....[116]....
        /*0824*/ 	.word	0x00006c30
        /*0828*/ 	.word	0x00000000
        /*082c*/ 	.word	0x00000000
        /*0830*/ 	.short	0x010a
        /*0832*/ 	.byte	0xff
	.zero		1


	//   ....[117]....
        /*0834*/ 	.word	0x00006c90
        /*0838*/ 	.word	0x00000000
        /*083c*/ 	.word	0x00000000
        /*0840*/ 	.short	0x010a
        /*0842*/ 	.byte	0xff
	.zero		1


	//   ....[118]....
        /*0844*/ 	.word	0x00006cf0
        /*0848*/ 	.word	0x00000000
        /*084c*/ 	.word	0x00000000
        /*0850*/ 	.short	0x010a
        /*0852*/ 	.byte	0xff
	.zero		1


	//   ....[119]....
        /*0854*/ 	.word	0x00006d50
        /*0858*/ 	.word	0x00000000
        /*085c*/ 	.word	0x00000000
        /*0860*/ 	.short	0x010a
        /*0862*/ 	.byte	0xff
	.zero		1


	//   ....[120]....
        /*0864*/ 	.word	0x00006da0
        /*0868*/ 	.word	0x00000000
        /*086c*/ 	.word	0x00000150
        /*0870*/ 	.short	0x010a
        /*0872*/ 	.byte	0xff
	.zero		1


	//   ....[121]....
        /*0874*/ 	.word	0x00006e00
        /*0878*/ 	.word	0x00000000
        /*087c*/ 	.word	0x00000100
        /*0880*/ 	.short	0x010a
        /*0882*/ 	.byte	0xff
	.zero		1


	//   ....[122]....
        /*0884*/ 	.word	0x00006e50
        /*0888*/ 	.word	0x00000000
        /*088c*/ 	.word	0x000000f0
        /*0890*/ 	.short	0x010a
        /*0892*/ 	.byte	0xff
	.zero		1


	//   ....[123]....
        /*0894*/ 	.word	0x00006eb0
        /*0898*/ 	.word	0x00000000
        /*089c*/ 	.word	0x00000100
        /*08a0*/ 	.short	0x010a
        /*08a2*/ 	.byte	0xff
	.zero		1


	//   ....[124]....
        /*08a4*/ 	.word	0x00006f00
        /*08a8*/ 	.word	0x00000000
        /*08ac*/ 	.word	0x000000f0
        /*08b0*/ 	.short	0x010a
        /*08b2*/ 	.byte	0xff
	.zero		1


	//   ....[125]....
        /*08b4*/ 	.word	0x00006f60
        /*08b8*/ 	.word	0x00000003
        /*08bc*/ 	.word	0x00000130
        /*08c0*/ 	.short	0x010a
        /*08c2*/ 	.byte	0xff
	.zero		1


	//   ....[126]....
        /*08c4*/ 	.word	0x00006fc0
        /*08c8*/ 	.word	0x00000000
        /*08cc*/ 	.word	0x00000000
        /*08d0*/ 	.short	0x010a
        /*08d2*/ 	.byte	0xff
	.zero		1


	//   ....[127]....
        /*08d4*/ 	.word	0x00007020
        /*08d8*/ 	.word	0x00000000
        /*08dc*/ 	.word	0x00000000
        /*08e0*/ 	.short	0x010a
        /*08e2*/ 	.byte	0xff
	.zero		1


	//   ....[128]....
        /*08e4*/ 	.word	0x00007080
        /*08e8*/ 	.word	0x00000000
        /*08ec*/ 	.word	0x00000000
        /*08f0*/ 	.short	0x010a
        /*08f2*/ 	.byte	0xff
	.zero		1


	//   ....[129]....
        /*08f4*/ 	.word	0x000070e0
        /*08f8*/ 	.word	0x00000000
        /*08fc*/ 	.word	0x00000000
        /*0900*/ 	.short	0x010a
        /*0902*/ 	.byte	0xff
	.zero		1


	//   ....[130]....
        /*0904*/ 	.word	0x00007140
        /*0908*/ 	.word	0x00000000
        /*090c*/ 	.word	0x00000000
        /*0910*/ 	.short	0x010a
        /*0912*/ 	.byte	0xff
	.zero		1


	//   ....[131]....
        /*0914*/ 	.word	0x00007190
        /*0918*/ 	.word	0x00000000
        /*091c*/ 	.word	0x000000f0
        /*0920*/ 	.short	0x010a
        /*0922*/ 	.byte	0xff
	.zero		1


	//   ....[132]....
        /*0924*/ 	.word	0x000071f0
        /*0928*/ 	.word	0x00000000
        /*092c*/ 	.word	0x000000e8
        /*0930*/ 	.short	0x010a
        /*0932*/ 	.byte	0xff
	.zero		1


	//   ....[133]....
        /*0934*/ 	.word	0x00007250
        /*0938*/ 	.word	0x00000003
        /*093c*/ 	.word	0x000000d8
        /*0940*/ 	.short	0x010a
        /*0942*/ 	.byte	0xff
	.zero		1


	//   ....[134]....
        /*0944*/ 	.word	0x000072a0
        /*0948*/ 	.word	0x00000000
        /*094c*/ 	.word	0x000000f0
        /*0950*/ 	.short	0x010a
        /*0952*/ 	.byte	0xff
	.zero		1


	//   ....[135]....
        /*0954*/ 	.word	0x00007300
        /*0958*/ 	.word	0x00000000
        /*095c*/ 	.word	0x000000d0
        /*0960*/ 	.short	0x010a
        /*0962*/ 	.byte	0xff
	.zero		1


	//   ....[136]....
        /*0964*/ 	.word	0x00007350
        /*0968*/ 	.word	0x0000005c
        /*096c*/ 	.word	0x00000110
        /*0970*/ 	.short	0x010a
        /*0972*/ 	.byte	0xff
	.zero		1


	//----- nvinfo : EIATTR_NUM_MBARRIERS
	.align		4
.L_47:
        /*0974*/ 	.byte	0x03, 0x38
        /*0976*/ 	.short	0x002e


	//----- nvinfo : EIATTR_EXIT_INSTR_OFFSETS
	.align		4
        /*0978*/ 	.byte	0x04, 0x1c
        /*097a*/ 	.short	(.L_49 - .L_48)


	//   ....[0]....
.L_48:
        /*097c*/ 	.word	0x00002ae0


	//   ....[1]....
        /*0980*/ 	.word	0x00002fd0


	//   ....[2]....
        /*0984*/ 	.word	0x00003030


	//   ....[3]....
        /*0988*/ 	.word	0x00003f90


	//   ....[4]....
        /*098c*/ 	.word	0x00004ac0


	//   ....[5]....
        /*0990*/ 	.word	0x00004b00


	//   ....[6]....
        /*0994*/ 	.word	0x000067b0


	//----- nvinfo : EIATTR_MAX_THREADS
	.align		4
.L_49:
        /*0998*/ 	.byte	0x04, 0x05
        /*099a*/ 	.short	(.L_51 - .L_50)
.L_50:
        /*099c*/ 	.word	0x00000100
        /*09a0*/ 	.word	0x00000001
        /*09a4*/ 	.word	0x00000001


	//----- nvinfo : EIATTR_CRS_STACK_SIZE
	.align		4
.L_51:
        /*09a8*/ 	.byte	0x04, 0x1e
        /*09aa*/ 	.short	(.L_53 - .L_52)
.L_52:
        /*09ac*/ 	.word	0x00000000


	//----- nvinfo : EIATTR_CBANK_PARAM_SIZE
	.align		4
.L_53:
        /*09b0*/ 	.byte	0x03, 0x19
        /*09b2*/ 	.short	0x0800


	//----- nvinfo : EIATTR_PARAM_CBANK
	.align		4
        /*09b4*/ 	.byte	0x04, 0x0a
        /*09b6*/ 	.short	(.L_55 - .L_54)
	.align		4
.L_54:
        /*09b8*/ 	.word	index@(.nv.constant0._ZN7cutlass13device_kernelINS_4gemm6kernel13GemmUniversalIN4cute5tupleIJiiiiEEENS1_10collective13CollectiveMmaINS1_35MainloopSm100TmaUmmaWarpSpecializedILi13ELi2ELi4ENS5_IJNS4_1CILi1EEESB_SB_EEEEENS5_IJNSA_ILi64EEESE_NSA_ILi128EEEEEENS_12float_e4m3_tENS5_IJlSB_lEEESH_SI_NS4_8TiledMMAINS4_8MMA_AtomIJNS4_10MMA_TraitsINS4_19SM100_MMA_F8F6F4_SSEJSH_SH_fSE_SE_NS4_17integral_constantINS4_4UMMA5MajorELSP_0EEESQ_NSN_INSO_7ScaleInELSR_0EEESS_EEEEEENS4_6LayoutISC_NS5_IJNSA_ILi0EEESW_SW_EEEEENS5_IJNS4_10UnderscoreESZ_SZ_EEEEENS4_13SM90_TMA_LOADENS4_14ComposedLayoutINS4_7SwizzleILi3ELi4ELi3EEENS4_18smem_ptr_flag_bitsILi8EEENSV_INS5_IJNSA_ILi8EEESF_EEENS5_IJSF_SB_EEEEEEEvNS4_8identityES12_S1C_vS1D_EENS_8epilogue10collective18CollectiveEpilogueINS1F_23Sm100TmaWarpSpecializedILi1ELi1ELi32ELb0ELb0EEEJSG_NS5_IJNSV_ISE_SB_EES1K_EEESH_SI_SH_SI_NS1F_6fusion15FusionCallbacksIS1J_NS1M_17LinearCombinationISH_fSH_fLNS_15FloatRoundStyleE2EEESG_S1L_JEEENS4_5SM1004TMEM4LOAD26SM100_TMEM_LOAD_16dp32b32xES12_NS13_INS14_ILi2ELi4ELi3EEES17_NSV_INS5_IJS18_SE_EEENS5_IJSE_SB_EEEEEEENS4_39AutoVectorizingCopyWithAssumedAlignmentILi128EEENS4_14SM90_TMA_STOREES20_S22_S22_EEEvvEEEEvNT_6ParamsE)
        /*09bc*/ 	.short	0x0380
        /*09be*/ 	.short	0x0800


	//----- nvinfo : EIATTR_SW_WAR
	.align		4
.L_55:
        /*09c0*/ 	.byte	0x04, 0x36
        /*09c2*/ 	.short	(.L_57 - .L_56)
.L_56:
        /*09c4*/ 	.word	0x00000008
.L_57:


//--------------------- .nv.callgraph             --------------------------
	.section	.nv.callgraph,"",@"SHT_CUDA_CALLGRAPH"
	.align	4
	.sectionentsize	8
	.align		4
        /*0000*/ 	.word	0x00000000
	.align		4
        /*0004*/ 	.word	0xffffffff
	.align		4
        /*0008*/ 	.word	index@(_ZN7cutlass13device_kernelINS_4gemm6kernel13GemmUniversalIN4cute5tupleIJiiiiEEENS1_10collective13CollectiveMmaINS1_35MainloopSm100TmaUmmaWarpSpecializedILi13ELi2ELi4ENS5_IJNS4_1CILi1EEESB_SB_EEEEENS5_IJNSA_ILi64EEESE_NSA_ILi128EEEEEENS_12float_e4m3_tENS5_IJlSB_lEEESH_SI_NS4_8TiledMMAINS4_8MMA_AtomIJNS4_10MMA_TraitsINS4_19SM100_MMA_F8F6F4_SSEJSH_SH_fSE_SE_NS4_17integral_constantINS4_4UMMA5MajorELSP_0EEESQ_NSN_INSO_7ScaleInELSR_0EEESS_EEEEEENS4_6LayoutISC_NS5_IJNSA_ILi0EEESW_SW_EEEEENS5_IJNS4_10UnderscoreESZ_SZ_EEEEENS4_13SM90_TMA_LOADENS4_14ComposedLayoutINS4_7SwizzleILi3ELi4ELi3EEENS4_18smem_ptr_flag_bitsILi8EEENSV_INS5_IJNSA_ILi8EEESF_EEENS5_IJSF_SB_EEEEEEEvNS4_8identityES12_S1C_vS1D_EENS_8epilogue10collective18CollectiveEpilogueINS1F_23Sm100TmaWarpSpecializedILi1ELi1ELi32ELb0ELb0EEEJSG_NS5_IJNSV_ISE_SB_EES1K_EEESH_SI_SH_SI_NS1F_6fusion15FusionCallbacksIS1J_NS1M_17LinearCombinationISH_fSH_fLNS_15FloatRoundStyleE2EEESG_S1L_JEEENS4_5SM1004TMEM4LOAD26SM100_TMEM_LOAD_16dp32b32xES12_NS13_INS14_ILi2ELi4ELi3EEES17_NSV_INS5_IJS18_SE_EEENS5_IJSE_SB_EEEEEEENS4_39AutoVectorizingCopyWithAssumedAlignmentILi128EEENS4_14SM90_TMA_STOREES20_S22_S22_EEEvvEEEEvNT_6ParamsE)
	.align		4
        /*000c*/ 	.word	index@(__assertfail)
	.align		4
        /*0010*/ 	.word	0x00000000
	.align		4
        /*0014*/ 	.word	0xfffffffe
	.align		4
        /*0018*/ 	.word	0x00000000
	.align		4
        /*001c*/ 	.word	0xfffffffd
	.align		4
        /*0020*/ 	.word	0x00000000
	.align		4
        /*0024*/ 	.word	0xfffffffc


//--------------------- .nv.constant4             --------------------------
	.section	.nv.constant4,"a",@progbits
	.align	8
	.align		8
.nv.constant4:
        /*0000*/ 	.dword	__assertfail
	.align		8
        /*0008*/ 	.dword	__unnamed_1
	.align		8
        /*0010*/ 	.dword	__unnamed_2
	.align		8
        /*0018*/ 	.dword	_ZN40_INTERNAL_830b2b0e_4_k_cu_8ab8ae4c_314834cuda3std3__45__cpo5beginE
	.align		8
        /*0020*/ 	.dword	_ZN40_INTERNAL_830b2b0e_4_k_cu_8ab8ae4c_314834cuda3std3__45__cpo3endE
	.align		8
        /*0028*/ 	.dword	_ZN40_INTERNAL_830b2b0e_4_k_cu_8ab8ae4c_314834cuda3std3__45__cpo6cbeginE
	.align		8
        /*0030*/ 	.dword	_ZN40_INTERNAL_830b2b0e_4_k_cu_8ab8ae4c_314834cuda3std3__45__cpo4cendE
	.align		8
        /*0038*/ 	.dword	_ZN40_INTERNAL_830b2b0e_4_k_cu_8ab8ae4c_314834cuda3std3__442_GLOBAL__N__830b2b0e_4_k_cu_8ab8ae4c_314836ignoreE
	.align		8
        /*0040*/ 	.dword	_ZN40_INTERNAL_830b2b0e_4_k_cu_8ab8ae4c_314834cuda3std3__419piecewise_constructE
	.align		8
        /*0048*/ 	.dword	_ZN40_INTERNAL_830b2b0e_4_k_cu_8ab8ae4c_314834cuda3std3__48in_placeE
	.align		8
        /*0050*/ 	.dword	_ZN40_INTERNAL_830b2b0e_4_k_cu_8ab8ae4c_314834cuda3std6ranges3__45__cpo4swapE
	.align		8
        /*0058*/ 	.dword	_ZN40_INTERNAL_830b2b0e_4_k_cu_8ab8ae4c_314834cuda3std6ranges3__45__cpo9iter_moveE
	.align		8
        /*0060*/ 	.dword	_ZN40_INTERNAL_830b2b0e_4_k_cu_8ab8ae4c_314834cute7productE
	.align		8
        /*0068*/ 	.dword	_ZN40_INTERNAL_830b2b0e_4_k_cu_8ab8ae4c_314834cute1_E
	.align		8
        /*0070*/ 	.dword	$str$25
	.align		8
        /*0078*/ 	.dword	$str$26
	.align		8
        /*0080*/ 	.dword	$str$27
	.align		8
        /*0088*/ 	.dword	$str$28


//--------------------- .text._ZN7cutlass13device_kernelINS_4gemm6kernel13GemmUniversalIN4cute5tupleIJiiiiEEENS1_10collective13CollectiveMmaINS1_35MainloopSm100TmaUmmaWarpSpecializedILi13ELi2ELi4ENS5_IJNS4_1CILi1EEESB_SB_EEEEENS5_IJNSA_ILi64EEESE_NSA_ILi128EEEEEENS_12float_e4m3_tENS5_IJlSB_lEEESH_SI_NS4_8TiledMMAINS4_8MMA_AtomIJNS4_10MMA_TraitsINS4_19SM100_MMA_F8F6F4_SSEJSH_SH_fSE_SE_NS4_17integral_constantINS4_4UMMA5MajorELSP_0EEESQ_NSN_INSO_7ScaleInELSR_0EEESS_EEEEEENS4_6LayoutISC_NS5_IJNSA_ILi0EEESW_SW_EEEEENS5_IJNS4_10UnderscoreESZ_SZ_EEEEENS4_13SM90_TMA_LOADENS4_14ComposedLayoutINS4_7SwizzleILi3ELi4ELi3EEENS4_18smem_ptr_flag_bitsILi8EEENSV_INS5_IJNSA_ILi8EEESF_EEENS5_IJSF_SB_EEEEEEEvNS4_8identityES12_S1C_vS1D_EENS_8epilogue10collective18CollectiveEpilogueINS1F_23Sm100TmaWarpSpecializedILi1ELi1ELi32ELb0ELb0EEEJSG_NS5_IJNSV_ISE_SB_EES1K_EEESH_SI_SH_SI_NS1F_6fusion15FusionCallbacksIS1J_NS1M_17LinearCombinationISH_fSH_fLNS_15FloatRoundStyleE2EEESG_S1L_JEEENS4_5SM1004TMEM4LOAD26SM100_TMEM_LOAD_16dp32b32xES12_NS13_INS14_ILi2ELi4ELi3EEES17_NSV_INS5_IJS18_SE_EEENS5_IJSE_SB_EEEEEEENS4_39AutoVectorizingCopyWithAssumedAlignmentILi128EEENS4_14SM90_TMA_STOREES20_S22_S22_EEEvvEEEEvNT_6ParamsE --------------------------
	.section	.text._ZN7cutlass13device_kernelINS_4gemm6kernel13GemmUniversalIN4cute5tupleIJiiiiEEENS1_10collective13CollectiveMmaINS1_35MainloopSm100TmaUmmaWarpSpecializedILi13ELi2ELi4ENS5_IJNS4_1CILi1EEESB_SB_EEEEENS5_IJNSA_ILi64EEESE_NSA_ILi128EEEEEENS_12float_e4m3_tENS5_IJlSB_lEEESH_SI_NS4_8TiledMMAINS4_8MMA_AtomIJNS4_10MMA_TraitsINS4_19SM100_MMA_F8F6F4_SSEJSH_SH_fSE_SE_NS4_17integral_constantINS4_4UMMA5MajorELSP_0EEESQ_NSN_INSO_7ScaleInELSR_0EEESS_EEEEEENS4_6LayoutISC_NS5_IJNSA_ILi0EEESW_SW_EEEEENS5_IJNS4_10UnderscoreESZ_SZ_EEEEENS4_13SM90_TMA_LOADENS4_14ComposedLayoutINS4_7SwizzleILi3ELi4ELi3EEENS4_18smem_ptr_flag_bitsILi8EEENSV_INS5_IJNSA_ILi8EEESF_EEENS5_IJSF_SB_EEEEEEEvNS4_8identityES12_S1C_vS1D_EENS_8epilogue10collective18CollectiveEpilogueINS1F_23Sm100TmaWarpSpecializedILi1ELi1ELi32ELb0ELb0EEEJSG_NS5_IJNSV_ISE_SB_EES1K_EEESH_SI_SH_SI_NS1F_6fusion15FusionCallbacksIS1J_NS1M_17LinearCombinationISH_fSH_fLNS_15FloatRoundStyleE2EEESG_S1L_JEEENS4_5SM1004TMEM4LOAD26SM100_TMEM_LOAD_16dp32b32xES12_NS13_INS14_ILi2ELi4ELi3EEES17_NSV_INS5_IJS18_SE_EEENS5_IJSE_SB_EEEEEEENS4_39AutoVectorizingCopyWithAssumedAlignmentILi128EEENS4_14SM90_TMA_STOREES20_S22_S22_EEEvvEEEEvNT_6ParamsE,"ax",@progbits
	.align	128
.text._ZN7cutlass13device_kernelINS_4gemm6kernel13GemmUniversalIN4cute5tupleIJiiiiEEENS1_10collective13CollectiveMmaINS1_35MainloopSm100TmaUmmaWarpSpecializedILi13ELi2ELi4ENS5_IJNS4_1CILi1EEESB_SB_EEEEENS5_IJNSA_ILi64EEESE_NSA_ILi128EEEEEENS_12float_e4m3_tENS5_IJlSB_lEEESH_SI_NS4_8TiledMMAINS4_8MMA_AtomIJNS4_10MMA_TraitsINS4_19SM100_MMA_F8F6F4_SSEJSH_SH_fSE_SE_NS4_17integral_constantINS4_4UMMA5MajorELSP_0EEESQ_NSN_INSO_7ScaleInELSR_0EEESS_EEEEEENS4_6LayoutISC_NS5_IJNSA_ILi0EEESW_SW_EEEEENS5_IJNS4_10UnderscoreESZ_SZ_EEEEENS4_13SM90_TMA_LOADENS4_14ComposedLayoutINS4_7SwizzleILi3ELi4ELi3EEENS4_18smem_ptr_flag_bitsILi8EEENSV_INS5_IJNSA_ILi8EEESF_EEENS5_IJSF_SB_EEEEEEEvNS4_8identityES12_S1C_vS1D_EENS_8epilogue10collective18CollectiveEpilogueINS1F_23Sm100TmaWarpSpecializedILi1ELi1ELi32ELb0ELb0EEEJSG_NS5_IJNSV_ISE_SB_EES1K_EEESH_SI_SH_SI_NS1F_6fusion15FusionCallbacksIS1J_NS1M_17LinearCombinationISH_fSH_fLNS_15FloatRoundStyleE2EEESG_S1L_JEEENS4_5SM1004TMEM4LOAD26SM100_TMEM_LOAD_16dp32b32xES12_NS13_INS14_ILi2ELi4ELi3EEES17_NSV_INS5_IJS18_SE_EEENS5_IJSE_SB_EEEEEEENS4_39AutoVectorizingCopyWithAssumedAlignmentILi128EEENS4_14SM90_TMA_STOREES20_S22_S22_EEEvvEEEEvNT_6ParamsE:
        .type           _ZN7cutlass13device_kernelINS_4gemm6kernel13GemmUniversalIN4cute5tupleIJiiiiEEENS1_10collective13CollectiveMmaINS1_35MainloopSm100TmaUmmaWarpSpecializedILi13ELi2ELi4ENS5_IJNS4_1CILi1EEESB_SB_EEEEENS5_IJNSA_ILi64EEESE_NSA_ILi128EEEEEENS_12float_e4m3_tENS5_IJlSB_lEEESH_SI_NS4_8TiledMMAINS4_8MMA_AtomIJNS4_10MMA_TraitsINS4_19SM100_MMA_F8F6F4_SSEJSH_SH_fSE_SE_NS4_17integral_constantINS4_4UMMA5MajorELSP_0EEESQ_NSN_INSO_7ScaleInELSR_0EEESS_EEEEEENS4_6LayoutISC_NS5_IJNSA_ILi0EEESW_SW_EEEEENS5_IJNS4_10UnderscoreESZ_SZ_EEEEENS4_13SM90_TMA_LOADENS4_14ComposedLayoutINS4_7SwizzleILi3ELi4ELi3EEENS4_18smem_ptr_flag_bitsILi8EEENSV_INS5_IJNSA_ILi8EEESF_EEENS5_IJSF_SB_EEEEEEEvNS4_8identityES12_S1C_vS1D_EENS_8epilogue10collective18CollectiveEpilogueINS1F_23Sm100TmaWarpSpecializedILi1ELi1ELi32ELb0ELb0EEEJSG_NS5_IJNSV_ISE_SB_EES1K_EEESH_SI_SH_SI_NS1F_6fusion15FusionCallbacksIS1J_NS1M_17LinearCombinationISH_fSH_fLNS_15FloatRoundStyleE2EEESG_S1L_JEEENS4_5SM1004TMEM4LOAD26SM100_TMEM_LOAD_16dp32b32xES12_NS13_INS14_ILi2ELi4ELi3EEES17_NSV_INS5_IJS18_SE_EEENS5_IJSE_SB_EEEEEEENS4_39AutoVectorizingCopyWithAssumedAlignmentILi128EEENS4_14SM90_TMA_STOREES20_S22_S22_EEEvvEEEEvNT_6ParamsE,@function
        .size           _ZN7cutlass13device_kernelINS_4gemm6kernel13GemmUniversalIN4cute5tupleIJiiiiEEENS1_10collective13CollectiveMmaINS1_35MainloopSm100TmaUmmaWarpSpecializedILi13ELi2ELi4ENS5_IJNS4_1CILi1EEESB_SB_EEEEENS5_IJNSA_ILi64EEESE_NSA_ILi128EEEEEENS_12float_e4m3_tENS5_IJlSB_lEEESH_SI_NS4_8TiledMMAINS4_8MMA_AtomIJNS4_10MMA_TraitsINS4_19SM100_MMA_F8F6F4_SSEJSH_SH_fSE_SE_NS4_17integral_constantINS4_4UMMA5MajorELSP_0EEESQ_NSN_INSO_7ScaleInELSR_0EEESS_EEEEEENS4_6LayoutISC_NS5_IJNSA_ILi0EEESW_SW_EEEEENS5_IJNS4_10UnderscoreESZ_SZ_EEEEENS4_13SM90_TMA_LOADENS4_14ComposedLayoutINS4_7SwizzleILi3ELi4ELi3EEENS4_18smem_ptr_flag_bitsILi8EEENSV_INS5_IJNSA_ILi8EEESF_EEENS5_IJSF_SB_EEEEEEEvNS4_8identityES12_S1C_vS1D_EENS_8epilogue10collective18CollectiveEpilogueINS1F_23Sm100TmaWarpSpecializedILi1ELi1ELi32ELb0ELb0EEEJSG_NS5_IJNSV_ISE_SB_EES1K_EEESH_SI_SH_SI_NS1F_6fusion15FusionCallbacksIS1J_NS1M_17LinearCombinationISH_fSH_fLNS_15FloatRoundStyleE2EEESG_S1L_JEEENS4_5SM1004TMEM4LOAD26SM100_TMEM_LOAD_16dp32b32xES12_NS13_INS14_ILi2ELi4ELi3EEES17_NSV_INS5_IJS18_SE_EEENS5_IJSE_SB_EEEEEEENS4_39AutoVectorizingCopyWithAssumedAlignmentILi128EEENS4_14SM90_TMA_STOREES20_S22_S22_EEEvvEEEEvNT_6ParamsE,(.L_x_156 - _ZN7cutlass13device_kernelINS_4gemm6kernel13GemmUniversalIN4cute5tupleIJiiiiEEENS1_10collective13CollectiveMmaINS1_35MainloopSm100TmaUmmaWarpSpecializedILi13ELi2ELi4ENS5_IJNS4_1CILi1EEESB_SB_EEEEENS5_IJNSA_ILi64EEESE_NSA_ILi128EEEEEENS_12float_e4m3_tENS5_IJlSB_lEEESH_SI_NS4_8TiledMMAINS4_8MMA_AtomIJNS4_10MMA_TraitsINS4_19SM100_MMA_F8F6F4_SSEJSH_SH_fSE_SE_NS4_17integral_constantINS4_4UMMA5MajorELSP_0EEESQ_NSN_INSO_7ScaleInELSR_0EEESS_EEEEEENS4_6LayoutISC_NS5_IJNSA_ILi0EEESW_SW_EEEEENS5_IJNS4_10UnderscoreESZ_SZ_EEEEENS4_13SM90_TMA_LOADENS4_14ComposedLayoutINS4_7SwizzleILi3ELi4ELi3EEENS4_18smem_ptr_flag_bitsILi8EEENSV_INS5_IJNSA_ILi8EEESF_EEENS5_IJSF_SB_EEEEEEEvNS4_8identityES12_S1C_vS1D_EENS_8epilogue10collective18CollectiveEpilogueINS1F_23Sm100TmaWarpSpecializedILi1ELi1ELi32ELb0ELb0EEEJSG_NS5_IJNSV_ISE_SB_EES1K_EEESH_SI_SH_SI_NS1F_6fusion15FusionCallbacksIS1J_NS1M_17LinearCombinationISH_fSH_fLNS_15FloatRoundStyleE2EEESG_S1L_JEEENS4_5SM1004TMEM4LOAD26SM100_TMEM_LOAD_16dp32b32xES12_NS13_INS14_ILi2ELi4ELi3EEES17_NSV_INS5_IJS18_SE_EEENS5_IJSE_SB_EEEEEEENS4_39AutoVectorizingCopyWithAssumedAlignmentILi128EEENS4_14SM90_TMA_STOREES20_S22_S22_EEEvvEEEEvNT_6ParamsE)
        .other          _ZN7cutlass13device_kernelINS_4gemm6kernel13GemmUniversalIN4cute5tupleIJiiiiEEENS1_10collective13CollectiveMmaINS1_35MainloopSm100TmaUmmaWarpSpecializedILi13ELi2ELi4ENS5_IJNS4_1CILi1EEESB_SB_EEEEENS5_IJNSA_ILi64EEESE_NSA_ILi128EEEEEENS_12float_e4m3_tENS5_IJlSB_lEEESH_SI_NS4_8TiledMMAINS4_8MMA_AtomIJNS4_10MMA_TraitsINS4_19SM100_MMA_F8F6F4_SSEJSH_SH_fSE_SE_NS4_17integral_constantINS4_4UMMA5MajorELSP_0EEESQ_NSN_INSO_7ScaleInELSR_0EEESS_EEEEEENS4_6LayoutISC_NS5_IJNSA_ILi0EEESW_SW_EEEEENS5_IJNS4_10UnderscoreESZ_SZ_EEEEENS4_13SM90_TMA_LOADENS4_14ComposedLayoutINS4_7SwizzleILi3ELi4ELi3EEENS4_18smem_ptr_flag_bitsILi8EEENSV_INS5_IJNSA_ILi8EEESF_EEENS5_IJSF_SB_EEEEEEEvNS4_8identityES12_S1C_vS1D_EENS_8epilogue10collective18CollectiveEpilogueINS1F_23Sm100TmaWarpSpecializedILi1ELi1ELi32ELb0ELb0EEEJSG_NS5_IJNSV_ISE_SB_EES1K_EEESH_SI_SH_SI_NS1F_6fusion15FusionCallbacksIS1J_NS1M_17LinearCombinationISH_fSH_fLNS_15FloatRoundStyleE2EEESG_S1L_JEEENS4_5SM1004TMEM4LOAD26SM100_TMEM_LOAD_16dp32b32xES12_NS13_INS14_ILi2ELi4ELi3EEES17_NSV_INS5_IJS18_SE_EEENS5_IJSE_SB_EEEEEEENS4_39AutoVectorizingCopyWithAssumedAlignmentILi128EEENS4_14SM90_TMA_STOREES20_S22_S22_EEEvvEEEEvNT_6ParamsE,@"STO_CUDA_ENTRY STV_DEFAULT"
_ZN7cutlass13device_kernelINS_4gemm6kernel13GemmUniversalIN4cute5tupleIJiiiiEEENS1_10collective13CollectiveMmaINS1_35MainloopSm100TmaUmmaWarpSpecializedILi13ELi2ELi4ENS5_IJNS4_1CILi1EEESB_SB_EEEEENS5_IJNSA_ILi64EEESE_NSA_ILi128EEEEEENS_12float_e4m3_tENS5_IJlSB_lEEESH_SI_NS4_8TiledMMAINS4_8MMA_AtomIJNS4_10MMA_TraitsINS4_19SM100_MMA_F8F6F4_SSEJSH_SH_fSE_SE_NS4_17integral_constantINS4_4UMMA5MajorELSP_0EEESQ_NSN_INSO_7ScaleInELSR_0EEESS_EEEEEENS4_6LayoutISC_NS5_IJNSA_ILi0EEESW_SW_EEEEENS5_IJNS4_10UnderscoreESZ_SZ_EEEEENS4_13SM90_TMA_LOADENS4_14ComposedLayoutINS4_7SwizzleILi3ELi4ELi3EEENS4_18smem_ptr_flag_bitsILi8EEENSV_INS5_IJNSA_ILi8EEESF_EEENS5_IJSF_SB_EEEEEEEvNS4_8identityES12_S1C_vS1D_EENS_8epilogue10collective18CollectiveEpilogueINS1F_23Sm100TmaWarpSpecializedILi1ELi1ELi32ELb0ELb0EEEJSG_NS5_IJNSV_ISE_SB_EES1K_EEESH_SI_SH_SI_NS1F_6fusion15FusionCallbacksIS1J_NS1M_17LinearCombinationISH_fSH_fLNS_15FloatRoundStyleE2EEESG_S1L_JEEENS4_5SM1004TMEM4LOAD26SM100_TMEM_LOAD_16dp32b32xES12_NS13_INS14_ILi2ELi4ELi3EEES17_NSV_INS5_IJS18_SE_EEENS5_IJSE_SB_EEEEEEENS4_39AutoVectorizingCopyWithAssumedAlignmentILi128EEENS4_14SM90_TMA_STOREES20_S22_S22_EEEvvEEEEvNT_6ParamsE:
[----:B------:R-:W1:Y:S01]  /*0000*/  LDC R1, c[0x0][0x37c] ;  /* 0x0000df00ff017b82 */ /* 0x000e620000000800 */
[----:B------:R-:W2:Y:S01]  /*0010*/  S2R R101, SR_TID.X ;  /* 0x0000000000657919 */ /* 0x000ea20000002100 */
[----:B------:R-:W3:Y:S01]  /*0020*/  LDCU.64 UR4, c[0x0][0x890] ;  /* 0x00011200ff0477ac */ /* 0x000ee20008000a00 */
[----:B------:R-:W-:Y:S02]  /*0030*/  PRMT R96, RZ, 0x7610, R96 ;  /* 0x00007610ff607816 */ /* 0x000fe40000000060 */
[----:B------:R-:W-:Y:S01]  /*0040*/  ELECT P5, URZ, PT ;  /* 0x0000000000ff782f */ /* 0x000fe200038a0000 */
[----:B------:R-:W4:Y:S01]  /*0050*/  LDCU.64 UR40, c[0x0][0x358] ;  /* 0x00006b00ff2877ac */ /* 0x000f220008000a00 */
[----:B---3--:R-:W-:-:S04]  /*0060*/  UISETP.NE.U32.AND UP0, UPT, UR4, URZ, UPT ;  /* 0x000000ff0400728c */ /* 0x008fc8000bf05070 */
[----:B------:R-:W-:Y:S01]  /*0070*/  UISETP.NE.AND.EX UP0, UPT, UR5, URZ, UPT, UP0 ;  /* 0x000000ff0500728c */ /* 0x000fe2000bf05300 */
[----:B--2---:R-:W-:-:S05]  /*0080*/  SHF.R.U32.HI R104, RZ, 0x5, R101 ;  /* 0x00000005ff687819 */ /* 0x004fca0000011665 */
[----:B------:R-:W2:Y:S02]  /*0090*/  SHFL.IDX PT, R0, R104, RZ, 0x1f ;  /* 0x00001fff68007589 */ /* 0x000ea400000e0000 */
[----:B--2---:R-:W-:Y:S01]  /*00a0*/  R2UR UR8, R0 ;  /* 0x00000000000872ca */ /* 0x004fe200000e0000 */
[----:B-1--4-:R-:W-:-:S14]  /*00b0*/  BRA.U UP0, `(.L_x_0) ;  /* 0x00000001002c7547 */ /* 0x012fdc000b800000 */
[----:B------:R-:W1:Y:S02]  /*00c0*/  LDCU.64 UR6, c[0x0][0x888] ;  /* 0x00011100ff0677ac */ /* 0x000e640008000a00 */
[----:B-1----:R-:W-:-:S04]  /*00d0*/  UISETP.NE.U32.AND UP0, UPT, UR6, URZ, UPT ;  /* 0x000000ff0600728c */ /* 0x002fc8000bf05070 */
[----:B------:R-:W-:-:S09]  /*00e0*/  UISETP.NE.AND.EX UP0, UPT, UR7, URZ, UPT, UP0 ;  /* 0x000000ff0700728c */ /* 0x000fd2000bf05300 */
[----:B------:R-:W-:Y:S05]  /*00f0*/  BRA.U !UP0, `(.L_x_1) ;  /* 0x0000000108107547 */ /* 0x000fea000b800000 */
[----:B------:R-:W1:Y:S02]  /*0100*/  LDC.64 R2, c[0x0][0x888] ;  /* 0x00022200ff027b82 */ /* 0x000e640000000a00 */
[----:B-1----:R1:W5:Y:S01]  /*0110*/  LDG.E R49, desc[UR40][R2.64] ;  /* 0x0000002802317981 */ /* 0x002362000c1e1900 */
[----:B------:R-:W-:Y:S01]  /*0120*/  HFMA2 R96, -RZ, RZ, 0, 5.9604644775390625e-08 ;  /* 0x00000001ff607431 */ /* 0x000fe200000001ff */
[----:B------:R-:W-:Y:S05]  /*0130*/  BRA `(.L_x_0) ;  /* 0x00000000000c7947 */ /* 0x000fea0003800000 */
.L_x_1:
[----:B------:R-:W1:Y:S01]  /*0140*/  LDCU UR6, c[0x0][0x880] ;  /* 0x00011000ff0677ac */ /* 0x000e620008000800 */
[----:B------:R-:W-:Y:S01]  /*0150*/  HFMA2 R96, -RZ, RZ, 0, 5.9604644775390625e-08 ;  /* 0x00000001ff607431 */ /* 0x000fe200000001ff */
[----:B-1----:R-:W-:-:S07]  /*0160*/  MOV R49, UR6 ;  /* 0x0000000600317c02 */ /* 0x002fce0008000f00 */
.L_x_0:
[----:B------:R-:W2:Y:S02]  /*0170*/  LDCU.64 UR6, c[0x0][0x8b0] ;  /* 0x00011600ff0677ac */ /* 0x000ea40008000a00 */
[----:B--2---:R-:W-:-:S04]  /*0180*/  UISETP.NE.U32.AND UP0, UPT, UR6, URZ, UPT ;  /* 0x000000ff0600728c */ /* 0x004fc8000bf05070 */
[----:B------:R-:W-:-:S09]  /*0190*/  UISETP.NE.AND.EX UP0, UPT, UR7, URZ, UPT, UP0 ;  /* 0x000000ff0700728c */ /* 0x000fd2000bf05300 */
[----:B------:R-:W-:Y:S05]  /*01a0*/  BRA.U UP0, `(.L_x_2) ;  /* 0x0000000100247547 */ /* 0x000fea000b800000 */
[----:B------:R-:W2:Y:S02]  /*01b0*/  LDCU.64 UR6, c[0x0][0x8a8] ;  /* 0x00011500ff0677ac */ /* 0x000ea40008000a00 */
[----:B--2---:R-:W-:-:S04]  /*01c0*/  UISETP.NE.U32.AND UP0, UPT, UR6, URZ, UPT ;  /* 0x000000ff0600728c */ /* 0x004fc8000bf05070 */
[----:B------:R-:W-:-:S09]  /*01d0*/  UISETP.NE.AND.EX UP0, UPT, UR7, URZ, UPT, UP0 ;  /* 0x000000ff0700728c */ /* 0x000fd2000bf05300 */
[----:B------:R-:W-:Y:S05]  /*01e0*/  BRA.U !UP0, `(.L_x_3) ;  /* 0x00000001080c7547 */ /* 0x000fea000b800000 */
[----:B-1----:R-:W1:Y:S02]  /*01f0*/  LDC.64 R2, c[0x0][0x8a8] ;  /* 0x00022a00ff027b82 */ /* 0x002e640000000a00 */
[----:B-1----:R2:W5:Y:S01]  /*0200*/  LDG.E R47, desc[UR40][R2.64] ;  /* 0x00000028022f7981 */ /* 0x002562000c1e1900 */
[----:B------:R-:W-:Y:S05]  /*0210*/  BRA `(.L_x_2) ;  /* 0x0000000000087947 */ /* 0x000fea0003800000 */
.L_x_3:
[----:B------:R-:W2:Y:S02]  /*0220*/  LDCU UR6, c[0x0][0x8a0] ;  /* 0x00011400ff0677ac */ /* 0x000ea40008000800 */
[----:B--2---:R-:W-:Y:S02]  /*0230*/  MOV R47, UR6 ;  /* 0x00000006002f7c02 */ /* 0x004fe40008000f00 */
.L_x_2:
[----:B------:R-:W-:Y:S01]  /*0240*/  IMAD.U32 R0, RZ, RZ, UR8 ;  /* 0x00000008ff007e24 */ /* 0x000fe2000f8e00ff */
[----:B------:R-:W-:Y:S04]  /*0250*/  BSSY.RECONVERGENT B0, `(.L_x_4) ;  /* 0x000000c000007945 */ /* 0x000fe80003800200 */
[C---:B------:R-:W-:Y:S02]  /*0260*/  ISETP.NE.OR P1, PT, R0.reuse, 0x1, !P5 ;  /* 0x000000010000780c */ /* 0x040fe40006f25670 */
[----:B------:R-:W-:-:S11]  /*0270*/  ISETP.NE.OR P0, PT, R0, 0x3, !P5 ;  /* 0x000000030000780c */ /* 0x000fd60006f05670 */
[----:B------:R-:W-:Y:S05]  /*0280*/  @P1 BRA `(.L_x_5) ;  /* 0x0000000000201947 */ /* 0x000fea0003800000 */
[----:B------:R-:W3:Y:S02]  /*0290*/  LDCU.64 UR6, c[0x0][0x348] ;  /* 0x00006900ff0677ac */ /* 0x000ee40008000a00 */
[----:B---3--:R-:W-:Y:S02]  /*02a0*/  UIADD3 UR10, UP1, UPT, UR6, 0x80, URZ ;  /* 0x00000080060a7890 */ /* 0x008fe4000ff3e0ff */
[----:B------:R-:W-:Y:S02]  /*02b0*/  UIADD3 UR6, UP0, UPT, UR6, 0x180, URZ ;  /* 0x0000018006067890 */ /* 0x000fe4000ff1e0ff */
[----:B------:R-:W-:Y:S02]  /*02c0*/  UIADD3.X UR11, UPT, UPT, URZ, UR7, URZ, UP1, !UPT ;  /* 0x00000007ff0b7290 */ /* 0x000fe40008ffe4ff */
[----:B------:R-:W-:-:S07]  /*02d0*/  UIADD3.X UR7, UPT, UPT, URZ, UR7, URZ, UP0, !UPT ;  /* 0x00000007ff077290 */ /* 0x000fce00087fe4ff */
[----:B------:R3:W-:Y:S02]  /*02e0*/  UTMACCTL.PF [UR10] ;  /* 0x000000000a0079b9 */ /* 0x0007e40008040000 */
[----:B------:R3:W-:Y:S02]  /*02f0*/  UTMACCTL.PF [UR6] ;  /* 0x00000000060079b9 */ /* 0x0007e40008040000 */
[----:B---3--:R-:W-:Y:S01]  /*0300*/  NOP ;  /* 0x0000000000007918 */ /* 0x008fe20000000000 */
.L_x_5:
[----:B------:R-:W-:Y:S05]  /*0310*/  BSYNC.RECONVERGENT B0 ;  /* 0x0000000000007941 */ /* 0x000fea0003800200 */
.L_x_4:
[----:B------:R-:W-:Y:S04]  /*0320*/  BSSY.RECONVERGENT B0, `(.L_x_6) ;  /* 0x000000a000007945 */ /* 0x000fe80003800200 */
        /* <DEDUP_REMOVED lines=9> */
.L_x_7:
[----:B------:R-:W-:Y:S05]  /*03c0*/  BSYNC.RECONVERGENT B0 ;  /* 0x0000000000007941 */ /* 0x000fea0003800200 */
.L_x_6:
[----:B------:R-:W3:Y:S01]  /*03d0*/  LDCU.64 UR6, c[0x0][0x888] ;  /* 0x00011100ff0677ac */ /* 0x000ee20008000a00 */
[----:B------:R-:W-:Y:S02]  /*03e0*/  UISETP.EQ.U32.AND UP1, UPT, UR4, URZ, UPT ;  /* 0x000000ff0400728c */ /* 0x000fe4000bf22070 */
[----:B------:R-:W-:Y:S02]  /*03f0*/  UPLOP3.LUT UP2, UPT, UPT, UPT, UPT, 0x80, 0x8 ;  /* 0x000000000008789c */ /* 0x000fe40003f4f070 */
[----:B---3--:R-:W-:-:S04]  /*0400*/  UISETP.NE.U32.AND UP0, UPT, UR6, URZ, UPT ;  /* 0x000000ff0600728c */ /* 0x008fc8000bf05070 */
[----:B------:R-:W-:-:S04]  /*0410*/  UISETP.NE.AND.EX UP0, UPT, UR7, URZ, UPT, UP0 ;  /* 0x000000ff0700728c */ /* 0x000fc8000bf05300 */
[----:B------:R-:W-:-:S04]  /*0420*/  UISETP.EQ.OR.EX UP3, UPT, UR5, URZ, !UP0, UP1 ;  /* 0x000000ff0500728c */ /* 0x000fc8000c762710 */
[----:B------:R-:W-:-:S05]  /*0430*/  UP2UR UR44, UPR, URZ, 0x8 ;  /* 0x00000008ff2c7883 */ /* 0x000fca0008000000 */
[----:B------:R-:W-:Y:S07]  /*0440*/  BRA.U !UP3, `(.L_x_8) ;  /* 0x000000010b207547 */ /* 0x000fee000b800000 */
[----:B------:R-:W-:Y:S01]  /*0450*/  UISETP.NE.U32.AND UP2, UPT, UR4, URZ, UPT ;  /* 0x000000ff0400728c */ /* 0x000fe2000bf45070 */
[----:B-----5:R-:W-:Y:S01]  /*0460*/  FSETP.NEU.AND P0, PT, R49, RZ, PT ;  /* 0x000000ff3100720b */ /* 0x020fe20003f0d000 */
[----:B------:R-:W-:Y:S02]  /*0470*/  USEL UR4, URZ, 0xffffffff, UP0 ;  /* 0xffffffffff047887 */ /* 0x000fe40008000000 */
[----:B------:R-:W-:-:S10]  /*0480*/  UISETP.NE.AND.EX UP2, UPT, UR5, URZ, UPT, UP2 ;  /* 0x000000ff0500728c */ /* 0x000fd4000bf45320 */
[----:B------:R-:W-:Y:S01]  /*0490*/  VOTEU.ANY UP1, P0 ;  /* 0x0000000000ff7886 */ /* 0x000fe20000020100 */
[----:B------:R-:W-:-:S04]  /*04a0*/  @!UP2 USEL UR4, URZ, 0xffffffff, UP1 ;  /* 0xffffffffff04a887 */ /* 0x000fc80008800000 */
[----:B------:R-:W-:-:S04]  /*04b0*/  ULOP3.LUT UR4, UR4, 0x1, URZ, 0xc0, !UPT ;  /* 0x0000000104047892 */ /* 0x000fc8000f8ec0ff */
[----:B------:R-:W-:-:S11]  /*04c0*/  UISETP.NE.U32.AND UP2, UPT, UR4, 0x1, UPT ;  /* 0x000000010400788c */ /* 0x000fd6000bf45070 */
.L_x_8:
[----:B-12---:R-:W1:Y:S01]  /*04d0*/  SHFL.IDX PT, R2, R104, RZ, 0x1f ;  /* 0x00001fff68027589 */ /* 0x006e6200000e0000 */
[----:B------:R-:W-:-:S04]  /*04e0*/  UISETP.NE.AND UP1, UPT, UR8, 0x2, UPT ;  /* 0x000000020800788c */ /* 0x000fc8000bf25270 */
[----:B------:R-:W-:Y:S01]  /*04f0*/  USEL UR13, URZ, 0x1, UP1 ;  /* 0x00000001ff0d7887 */ /* 0x000fe20008800000 */
[----:B-1----:R-:W-:-:S13]  /*0500*/  ISETP.NE.AND P0, PT, R2, RZ, PT ;  /* 0x000000ff0200720c */ /* 0x002fda0003f05270 */
[----:B------:R-:W-:Y:S05]  /*0510*/  @P0 BRA `(.L_x_9) ;  /* 0x00000000009c0947 */ /* 0x000fea0003800000 */
[----:B------:R-:W-:Y:S01]  /*0520*/  ELECT P0, URZ, PT ;  /* 0x0000000000ff782f */ /* 0x000fe20003800000 */
[----:B------:R-:W-:-:S12]  /*0530*/  BSSY.RECONVERGENT B0, `(.L_x_9) ;  /* 0x0000025000007945 */ /* 0x000fd80003800200 */
[----:B------:R-:W-:Y:S05]  /*0540*/  @!P0 BRA `(.L_x_10) ;  /* 0x00000000008c8947 */ /* 0x000fea0003800000 */
[----:B------:R-:W1:Y:S01]  /*0550*/  S2UR UR5, SR_CgaCtaId ;  /* 0x00000000000579c3 */ /* 0x000e620000008800 */
[----:B------:R-:W-:Y:S01]  /*0560*/  UMOV UR6, 0x400 ;  /* 0x0000040000067882 */ /* 0x000fe20000000000 */
[----:B------:R-:W-:Y:S01]  /*0570*/  UMOV UR4, 0x1 ;  /* 0x0000000100047882 */ /* 0x000fe20000000000 */
[----:B-1----:R-:W-:Y:S02]  /*0580*/  ULEA UR5, UR5, UR6, 0x18 ;  /* 0x0000000605057291 */ /* 0x002fe4000f8ec0ff */
[----:B------:R-:W-:-:S04]  /*0590*/  UIADD3 UR6, UPT, UPT, -UR4, 0x100000, URZ ;  /* 0x0010000004067890 */ /* 0x000fc8000fffe1ff */
[----:B------:R-:W-:Y:S02]  /*05a0*/  USHF.L.U32 UR7, UR6, 0xb, URZ ;  /* 0x0000000b06077899 */ /* 0x000fe400080006ff */
[----:B------:R-:W-:Y:S01]  /*05b0*/  USHF.L.U32 UR6, UR6, 0x1, URZ ;  /* 0x0000000106067899 */ /* 0x000fe200080006ff */
[----:B------:R-:W1:Y:S11]  /*05c0*/  FENCE.VIEW.ASYNC.S ;  /* 0x00000000000073c6 */ /* 0x000e760000000000 */
[----:B-1----:R1:W2:Y:S01]  /*05d0*/  SYNCS.EXCH.64 URZ, [UR5], UR6 ;  /* 0x0000000605ff75b2 */ /* 0x0022a20008000100 */
[----:B------:R1:W3:Y:S01]  /*05e0*/  SYNCS.EXCH.64 URZ, [UR5+0x68], UR6 ;  /* 0x0000680605ff75b2 */ /* 0x0002e20008000100 */
[----:B------:R1:W4:Y:S01]  /*05f0*/  SYNCS.EXCH.64 URZ, [UR5+0x8], UR6 ;  /* 0x0000080605ff75b2 */ /* 0x0003220008000100 */
[----:B------:R1:W1:Y:S01]  /*0600*/  SYNCS.EXCH.64 URZ, [UR5+0x70], UR6 ;  /* 0x0000700605ff75b2 */ /* 0x0002620008000100 */
        /* <DEDUP_REMOVED lines=22> */
[----:B--234-:R-:W-:Y:S01]  /*0770*/  NOP ;  /* 0x0000000000007918 */ /* 0x01cfe20000000000 */
.L_x_10:
[----:B-1----:R-:W-:Y:S05]  /*0780*/  BSYNC.RECONVERGENT B0 ;  /* 0x0000000000007941 */ /* 0x002fea0003800200 */
.L_x_9:
[----:B------:R-:W1:Y:S01]  /*0790*/  SHFL.IDX PT, R2, R104, RZ, 0x1f ;  /* 0x00001fff68027589 */ /* 0x000e6200000e0000 */
[----:B------:R-:W-:Y:S01]  /*07a0*/  NOP ;  /* 0x0000000000007918 */ /* 0x000fe20000000000 */
[----:B-1----:R-:W-:-:S13]  /*07b0*/  ISETP.NE.AND P0, PT, R2, 0x1, PT ;  /* 0x000000010200780c */ /* 0x002fda0003f05270 */
[----:B------:R-:W-:Y:S05]  /*07c0*/  @P0 BRA `(.L_x_11) ;  /* 0x0000000000400947 */ /* 0x000fea0003800000 */
[----:B------:R-:W1:Y:S01]  /*07d0*/  S2UR UR6, SR_CgaCtaId ;  /* 0x00000000000679c3 */ /* 0x000e620000008800 */
[----:B------:R-:W-:Y:S01]  /*07e0*/  UMOV UR7, 0x400 ;  /* 0x0000040000077882 */ /* 0x000fe20000000000 */
[----:B------:R-:W-:Y:S01]  /*07f0*/  UMOV UR5, 0x20 ;  /* 0x0000002000057882 */ /* 0x000fe20000000000 */
[----:B------:R-:W-:Y:S01]  /*0800*/  UMOV UR4, 0x80 ;  /* 0x0000008000047882 */ /* 0x000fe20000000000 */
[----:B------:R-:W-:-:S04]  /*0810*/  UIADD3 UR10, UPT, UPT, -UR5, 0x100000, URZ ;  /* 0x00100000050a7890 */ /* 0x000fc8000fffe1ff */
[----:B------:R-:W-:Y:S02]  /*0820*/  USHF.L.U32 UR11, UR10, 0xb, URZ ;  /* 0x0000000b0a0b7899 */ /* 0x000fe400080006ff */
[----:B------:R-:W-:Y:S02]  /*0830*/  USHF.L.U32 UR10, UR10, 0x1, URZ ;  /* 0x000000010a0a7899 */ /* 0x000fe400080006ff */
[----:B------:R-:W-:-:S04]  /*0840*/  UIADD3 UR4, UPT, UPT, -UR4, 0x100000, URZ ;  /* 0x0010000004047890 */ /* 0x000fc8000fffe1ff */
[----:B------:R-:W-:Y:S02]  /*0850*/  USHF.L.U32 UR5, UR4, 0xb, URZ ;  /* 0x0000000b04057899 */ /* 0x000fe400080006ff */
[----:B------:R-:W-:Y:S01]  /*0860*/  USHF.L.U32 UR4, UR4, 0x1, URZ ;  /* 0x0000000104047899 */ /* 0x000fe200080006ff */
[----:B------:R-:W-:Y:S01]  /*0870*/  ELECT P0, URZ, PT ;  /* 0x0000000000ff782f */ /* 0x000fe20003800000 */
[----:B-1----:R-:W-:Y:S01]  /*0880*/  ULEA UR6, UR6, UR7, 0x18 ;  /* 0x0000000706067291 */ /* 0x002fe2000f8ec0ff */
[----:B------:R-:W1:Y:S11]  /*0890*/  FENCE.VIEW.ASYNC.S ;  /* 0x00000000000073c6 */ /* 0x000e760000000000 */
[----:B-1----:R1:W2:Y:S01]  /*08a0*/  SYNCS.EXCH.64 URZ, [UR6+0xd0], UR10 ;  /* 0x0000d00a06ff75b2 */ /* 0x0022a20008000100 */
[----:B------:R1:W3:Y:S01]  /*08b0*/  SYNCS.EXCH.64 URZ, [UR6+0xd8], UR4 ;  /* 0x0000d80406ff75b2 */ /* 0x0002e20008000100 */
[----:B------:R-:W-:Y:S01]  /*08c0*/  NOP ;  /* 0x0000000000007918 */ /* 0x000fe20000000000 */
.L_x_11:
[----:B------:R-:W4:Y:S01]  /*08d0*/  SHFL.IDX PT, R2, R104, RZ, 0x1f ;  /* 0x00001fff68027589 */ /* 0x000f2200000e0000 */
[----:B------:R-:W-:Y:S01]  /*08e0*/  NOP ;  /* 0x0000000000007918 */ /* 0x000fe20000000000 */
[----:B----4-:R-:W-:-:S13]  /*08f0*/  ISETP.NE.AND P0, PT, R2, 0x3, PT ;  /* 0x000000030200780c */ /* 0x010fda0003f05270 */
[----:B------:R-:W-:Y:S05]  /*0900*/  @P0 BRA `(.L_x_12) ;  /* 0x0000000000300947 */ /* 0x000fea0003800000 */
[----:B-1----:R-:W1:Y:S01]  /*0910*/  S2UR UR5, SR_CgaCtaId ;  /* 0x00000000000579c3 */ /* 0x002e620000008800 */
[----:B------:R-:W-:Y:S01]  /*0920*/  UMOV UR6, 0x400 ;  /* 0x0000040000067882 */ /* 0x000fe20000000000 */
[----:B------:R-:W-:Y:S01]  /*0930*/  UMOV UR4, 0x20 ;  /* 0x0000002000047882 */ /* 0x000fe20000000000 */
[----:B------:R-:W-:Y:S01]  /*0940*/  ELECT P0, URZ, PT ;  /* 0x0000000000ff782f */ /* 0x000fe20003800000 */
[----:B-1----:R-:W-:Y:S02]  /*0950*/  ULEA UR5, UR5, UR6, 0x18 ;  /* 0x0000000605057291 */ /* 0x002fe4000f8ec0ff */
[----:B------:R-:W-:-:S04]  /*0960*/  UIADD3 UR6, UPT, UPT, -UR4, 0x100000, URZ ;  /* 0x0010000004067890 */ /* 0x000fc8000fffe1ff */
[----:B------:R-:W-:Y:S02]  /*0970*/  USHF.L.U32 UR7, UR6, 0xb, URZ ;  /* 0x0000000b06077899 */ /* 0x000fe400080006ff */
[----:B------:R-:W-:Y:S01]  /*0980*/  USHF.L.U32 UR6, UR6, 0x1, URZ ;  /* 0x0000000106067899 */ /* 0x000fe200080006ff */
[----:B------:R-:W1:Y:S11]  /*0990*/  FENCE.VIEW.ASYNC.S ;  /* 0x00000000000073c6 */ /* 0x000e760000000000 */
[----:B-1----:R4:W1:Y:S01]  /*09a0*/  SYNCS.EXCH.64 URZ, [UR5+0xe0], UR6 ;  /* 0x0000e00605ff75b2 */ /* 0x0028620008000100 */
[----:B------:R4:W1:Y:S02]  /*09b0*/  SYNCS.EXCH.64 URZ, [UR5+0xe8], UR6 ;  /* 0x0000e80605ff75b2 */ /* 0x0008640008000100 */
[----:B----4-:R-:W-:Y:S01]  /*09c0*/  NOP ;  /* 0x0000000000007918 */ /* 0x010fe20000000000 */
.L_x_12:
[----:B------:R-:W4:Y:S01]  /*09d0*/  SHFL.IDX PT, R2, R104, RZ, 0x1f ;  /* 0x00001fff68027589 */ /* 0x000f2200000e0000 */
[----:B------:R-:W-:Y:S01]  /*09e0*/  NOP ;  /* 0x0000000000007918 */ /* 0x000fe20000000000 */
[----:B----4-:R-:W-:-:S13]  /*09f0*/  ISETP.NE.AND P0, PT, R2, 0x4, PT ;  /* 0x000000040200780c */ /* 0x010fda0003f05270 */
[----:B------:R-:W-:Y:S05]  /*0a00*/  @P0 BRA `(.L_x_13) ;  /* 0x00000000004c0947 */ /* 0x000fea0003800000 */
[----:B-1----:R-:W1:Y:S01]  /*0a10*/  S2UR UR5, SR_CgaCtaId ;  /* 0x00000000000579c3 */ /* 0x002e620000008800 */
[----:B------:R-:W-:Y:S01]  /*0a20*/  UMOV UR7, 0x100 ;  /* 0x0000010000077882 */ /* 0x000fe20000000000 */
[----:B------:R-:W-:Y:S01]  /*0a30*/  UMOV UR6, 0x400 ;  /* 0x0000040000067882 */ /* 0x000fe20000000000 */
[----:B------:R-:W-:Y:S01]  /*0a40*/  USEL UR7, UR7, 0xe0, UP2 ;  /* 0x000000e007077887 */ /* 0x000fe20009000000 */
[----:B------:R-:W-:Y:S01]  /*0a50*/  UMOV UR4, 0x1 ;  /* 0x0000000100047882 */ /* 0x000fe20000000000 */
[----:B------:R-:W-:Y:S01]  /*0a60*/  ELECT P0, URZ, PT ;  /* 0x0000000000ff782f */ /* 0x000fe20003800000 */
[----:B------:R-:W-:-:S04]  /*0a70*/  UIADD3 UR10, UPT, UPT, -UR4, 0x100000, URZ ;  /* 0x00100000040a7890 */ /* 0x000fc8000fffe1ff */
[----:B------:R-:W-:Y:S02]  /*0a80*/  USHF.L.U32 UR11, UR10, 0xb, URZ ;  /* 0x0000000b0a0b7899 */ /* 0x000fe400080006ff */
[----:B------:R-:W-:Y:S02]  /*0a90*/  USHF.L.U32 UR10, UR10, 0x1, URZ ;  /* 0x000000010a0a7899 */ /* 0x000fe400080006ff */
[----:B-1----:R-:W-:Y:S02]  /*0aa0*/  ULEA UR5, UR5, UR6, 0x18 ;  /* 0x0000000605057291 */ /* 0x002fe4000f8ec0ff */
[----:B------:R-:W-:-:S04]  /*0ab0*/  UIADD3 UR6, UPT, UPT, -UR7, 0x100000, URZ ;  /* 0x0010000007067890 */ /* 0x000fc8000fffe1ff */
[----:B------:R-:W-:Y:S02]  /*0ac0*/  USHF.L.U32 UR7, UR6, 0xb, URZ ;  /* 0x0000000b06077899 */ /* 0x000fe400080006ff */
[----:B------:R-:W-:Y:S01]  /*0ad0*/  USHF.L.U32 UR6, UR6, 0x1, URZ ;  /* 0x0000000106067899 */ /* 0x000fe200080006ff */
[----:B------:R-:W1:Y:S03]  /*0ae0*/  FENCE.VIEW.ASYNC.S ;  /* 0x00000000000073c6 */ /* 0x000e660000000000 */
[----:B-1----:R4:W1:Y:S08]  /*0af0*/  SYNCS.EXCH.64 URZ, [UR5+0xf0], UR10 ;  /* 0x0000f00a05ff75b2 */ /* 0x0028700008000100 */
[----:B------:R4:W1:Y:S01]  /*0b00*/  SYNCS.EXCH.64 URZ, [UR5+0x100], UR6 ;  /* 0x0001000605ff75b2 */ /* 0x0008620008000100 */
[----:B------:R4:W1:Y:S01]  /*0b10*/  SYNCS.EXCH.64 URZ, [UR5+0xf8], UR10 ;  /* 0x0000f80a05ff75b2 */ /* 0x0008620008000100 */
[----:B------:R4:W1:Y:S02]  /*0b20*/  SYNCS.EXCH.64 URZ, [UR5+0x108], UR6 ;  /* 0x0001080605ff75b2 */ /* 0x0008640008000100 */
[----:B----4-:R-:W-:Y:S01]  /*0b30*/  NOP ;  /* 0x0000000000007918 */ /* 0x010fe20000000000 */
.L_x_13:
[----:B------:R-:W4:Y:S01]  /*0b40*/  SHFL.IDX PT, R2, R104, RZ, 0x1f ;  /* 0x00001fff68027589 */ /* 0x000f2200000e0000 */
[----:B------:R-:W-:Y:S01]  /*0b50*/  NOP ;  /* 0x0000000000007918 */ /* 0x000fe20000000000 */
[----:B----4-:R-:W-:-:S13]  /*0b60*/  ISETP.NE.AND P0, PT, R2, 0x5, PT ;  /* 0x000000050200780c */ /* 0x010fda0003f05270 */
[----:B------:R-:W-:Y:S05]  /*0b70*/  @P0 BRA `(.L_x_14) ;  /* 0x0000000000580947 */ /* 0x000fea0003800000 */
[----:B-1----:R-:W1:Y:S01]  /*0b80*/  S2UR UR6, SR_CgaCtaId ;  /* 0x00000000000679c3 */ /* 0x002e620000008800 */
        /* <DEDUP_REMOVED lines=12> */
[----:B-1----:R4:W1:Y:S01]  /*0c50*/  SYNCS.EXCH.64 URZ, [UR6+0x110], UR10 ;  /* 0x0001100a06ff75b2 */ /* 0x0028620008000100 */
[----:B------:R4:W1:Y:S01]  /*0c60*/  SYNCS.EXCH.64 URZ, [UR6+0x130], UR4 ;  /* 0x0001300406ff75b2 */ /* 0x0008620008000100 */
[----:B------:R4:W1:Y:S01]  /*0c70*/  SYNCS.EXCH.64 URZ, [UR6+0x118], UR10 ;  /* 0x0001180a06ff75b2 */ /* 0x0008620008000100 */
[----:B------:R4:W1:Y:S01]  /*0c80*/  SYNCS.EXCH.64 URZ, [UR6+0x138], UR4 ;  /* 0x0001380406ff75b2 */ /* 0x0008620008000100 */
[----:B------:R4:W1:Y:S01]  /*0c90*/  SYNCS.EXCH.64 URZ, [UR6+0x120], UR10 ;  /* 0x0001200a06ff75b2 */ /* 0x0008620008000100 */
[----:B------:R4:W1:Y:S01]  /*0ca0*/  SYNCS.EXCH.64 URZ, [UR6+0x140], UR4 ;  /* 0x0001400406ff75b2 */ /* 0x0008620008000100 */
[----:B------:R4:W1:Y:S01]  /*0cb0*/  SYNCS.EXCH.64 URZ, [UR6+0x128], UR10 ;  /* 0x0001280a06ff75b2 */ /* 0x0008620008000100 */
[----:B------:R4:W1:Y:S02]  /*0cc0*/  SYNCS.EXCH.64 URZ, [UR6+0x148], UR4 ;  /* 0x0001480406ff75b2 */ /* 0x0008640008000100 */
[----:B----4-:R-:W-:Y:S01]  /*0cd0*/  NOP ;  /* 0x0000000000007918 */ /* 0x010fe20000000000 */
.L_x_14:
        /* <DEDUP_REMOVED lines=14> */
[----:B------:R4:W1:Y:S01]  /*0dc0*/  SYNCS.EXCH.64 URZ, [UR5+0x160], UR6 ;  /* 0x0001600605ff75b2 */ /* 0x0008620008000100 */
[----:B------:R4:W1:Y:S01]  /*0dd0*/  SYNCS.EXCH.64 URZ, [UR5+0x158], UR6 ;  /* 0x0001580605ff75b2 */ /* 0x0008620008000100 */
[----:B------:R4:W1:Y:S02]  /*0de0*/  SYNCS.EXCH.64 URZ, [UR5+0x168], UR6 ;  /* 0x0001680605ff75b2 */ /* 0x0008640008000100 */
[----:B----4-:R-:W-:Y:S01]  /*0df0*/  NOP ;  /* 0x0000000000007918 */ /* 0x010fe20000000000 */
.L_x_15:
[----:B-1----:R-:W1:Y:S01]  /*0e00*/  S2UR UR5, SR_CTAID.X ;  /* 0x00000000000579c3 */ /* 0x002e620000002500 */
[----:B------:R-:W-:-:S05]  /*0e10*/  CS2R.32 R97, SR_CgaSize ;  /* 0x0000000000617805 */ /* 0x000fca0000008a00 */
[----:B------:R-:W-:-:S05]  /*0e20*/  IMAD R97, R97, -0xa0, RZ ;  /* 0xffffff6061617824 */ /* 0x000fca00078e02ff */
[----:B------:R-:W-:-:S14]  /*0e30*/  R2UR UR7, R97 ;  /* 0x00000000610772ca */ /* 0x000fdc00000e0000 */
[----:B------:R-:W4:Y:S01]  /*0e40*/  LDCU UR7, c[0x0][UR7+0x2b0] ;  /* 0x00005600070777ac */ /* 0x000f220008000800 */
[----:B------:R-:W-:Y:S01]  /*0e50*/  NOP ;  /* 0x0000000000007918 */ /* 0x000fe20000000000 */
[----:B------:R-:W-:-:S05]  /*0e60*/  CS2R.32 R97, SR_CgaSize ;  /* 0x0000000000617805 */ /* 0x000fca0000008a00 */
[----:B------:R-:W-:-:S05]  /*0e70*/  IMAD R97, R97, -0xa0, RZ ;  /* 0xffffff6061617824 */ /* 0x000fca00078e02ff */
[----:B------:R-:W-:-:S14]  /*0e80*/  R2UR UR6, R97 ;  /* 0x00000000610672ca */ /* 0x000fdc00000e0000 */
[----:B------:R-:W2:Y:S01]  /*0e90*/  LDCU UR6, c[0x0][UR6+0x2b4] ;  /* 0x00005680060677ac */ /* 0x000ea20008000800 */
[----:B------:R-:W3:Y:S08]  /*0ea0*/  S2UR UR4, SR_CTAID.Y ;  /* 0x00000000000479c3 */ /* 0x000ef00000002600 */
[----:B------:R-:W2:Y:S01]  /*0eb0*/  LDC R9, c[0x0][0xb24] ;  /* 0x0002c900ff097b82 */ /* 0x000ea20000000800 */
[----:B-1----:R-:W-:-:S02]  /*0ec0*/  I2FP.F32.U32 R5, UR5 ;  /* 0x0000000500057c45 */ /* 0x002fc40008201000 */
[----:B------:R-:W-:-:S05]  /*0ed0*/  CS2R.32 R3, SR_CgaSize ;  /* 0x0000000000037805 */ /* 0x000fca0000008a00 */
[----:B------:R-:W-:-:S06]  /*0ee0*/  IMAD R3, R3, -0xa0, RZ ;  /* 0xffffff6003037824 */ /* 0x000fcc00078e02ff */
[----:B------:R-:W1:Y:S01]  /*0ef0*/  LDC R3, c[0x0][R3+0x2a0] ;  /* 0x0000a80003037b82 */ /* 0x000e620000000800 */
[----:B------:R-:W-:Y:S01]  /*0f00*/  MOV R97, UR5 ;  /* 0x0000000500617c02 */ /* 0x000fe20008000f00 */
[----:B----4-:R-:W-:Y:S01]  /*0f10*/  FMUL R5, R5, UR7 ;  /* 0x0000000705057c20 */ /* 0x010fe20008400000 */
[----:B---3--:R-:W-:Y:S02]  /*0f20*/  I2FP.F32.U32 R4, UR4 ;  /* 0x0000000400047c45 */ /* 0x008fe40008201000 */
[----:B------:R-:W-:-:S05]  /*0f30*/  CS2R.32 R2, SR_CgaSize ;  /* 0x0000000000027805 */ /* 0x000fca0000008a00 */
[----:B------:R-:W-:-:S06]  /*0f40*/  IMAD R2, R2, -0xa0, RZ ;  /* 0xffffff6002027824 */ /* 0x000fcc00078e02ff */
[----:B------:R-:W3:Y:S01]  /*0f50*/  LDC R2, c[0x0][R2+0x2a4] ;  /* 0x0000a90002027b82 */ /* 0x000ee20000000800 */
[----:B------:R-:W4:Y:S01]  /*0f60*/  F2I.U32.TRUNC.NTZ R90, R5 ;  /* 0x00000005005a7305 */ /* 0x000f22000020f000 */
[----:B------:R-:W-:Y:S01]  /*0f70*/  MOV R91, UR4 ;  /* 0x00000004005b7c02 */ /* 0x000fe20008000f00 */
[----:B--2---:R-:W-:-:S05]  /*0f80*/  FMUL R4, R4, UR6 ;  /* 0x0000000604047c20 */ /* 0x004fca0008400000 */
[----:B------:R-:W-:Y:S01]  /*0f90*/  BAR.SYNC.DEFER_BLOCKING 0x0 ;  /* 0x0000000000007b1d */ /* 0x000fe20000010000 */
[----:B------:R-:W-:-:S05]  /*0fa0*/  ISETP.GE.AND P0, PT, R9, 0x1, PT ;  /* 0x000000010900780c */ /* 0x000fca0003f06270 */
[----:B------:R-:W2:Y:S02]  /*0fb0*/  F2I.U32.TRUNC.NTZ R79, R4 ;  /* 0x00000004004f7305 */ /* 0x000ea4000020f000 */
[----:B------:R-:W3:Y:S01]  /*0fc0*/  S2UR UR36, SR_CTAID.Z ;  /* 0x00000000002479c3 */ /* 0x000ee20000002700 */
[----:B----4-:R-:W-:-:S05]  /*0fd0*/  IADD3 R90, PT, PT, -R90, RZ, RZ ;  /* 0x000000ff5a5a7210 */ /* 0x010fca0007ffe1ff */
[----:B-1----:R-:W-:Y:S01]  /*0fe0*/  IMAD R90, R3, R90, UR5 ;  /* 0x00000005035a7e24 */ /* 0x002fe2000f8e025a */
[----:B--2---:R-:W-:-:S05]  /*0ff0*/  IADD3 R79, PT, PT, -R79, RZ, RZ ;  /* 0x000000ff4f4f7210 */ /* 0x004fca0007ffe1ff */
[----:B---3--:R-:W-:Y:S01]  /*1000*/  IMAD R79, R2, R79, UR4 ;  /* 0x00000004024f7e24 */ /* 0x008fe2000f8e024f */
[----:B------:R-:W-:Y:S06]  /*1010*/  @!P0 BRA `(.L_x_16) ;  /* 0x0000000000b88947 */ /* 0x000fec0003800000 */
[----:B------:R-:W1:Y:S01]  /*1020*/  LDC.64 R4, c[0x0][0xb18] ;  /* 0x0002c600ff047b82 */ /* 0x000e620000000a00 */
[----:B------:R-:W-:-:S07]  /*1030*/  ISETP.NE.AND P0, PT, R9, 0x1, PT ;  /* 0x000000010900780c */ /* 0x000fce0003f05270 */
[----:B------:R-:W2:Y:S08]  /*1040*/  LDC R10, c[0x0][0xb0c] ;  /* 0x0002c300ff0a7b82 */ /* 0x000eb00000000800 */
[----:B------:R-:W3:Y:S08]  /*1050*/  LDC R11, c[0x0][0x370] ;  /* 0x0000dc00ff0b7b82 */ /* 0x000ef00000000800 */
[----:B------:R-:W4:Y:S01]  /*1060*/  LDC R12, c[0x0][0x374] ;  /* 0x0000dd00ff0c7b82 */ /* 0x000f220000000800 */
[----:B-1----:R-:W-:-:S07]  /*1070*/  ISETP.NE.AND P1, PT, R4, 0x1, PT ;  /* 0x000000010400780c */ /* 0x002fce0003f25270 */
[----:B------:R-:W3:Y:S01]  /*1080*/  LDC.64 R6, c[0x0][0xb10] ;  /* 0x0002c400ff067b82 */ /* 0x000ee20000000a00 */
[----:B--2---:R-:W-:-:S07]  /*1090*/  ISETP.NE.AND P2, PT, R10, 0x1, PT ;  /* 0x000000010a00780c */ /* 0x004fce0003f45270 */
[----:B------:R-:W1:Y:S08]  /*10a0*/  LDC R8, c[0x0][0xb20] ;  /* 0x0002c800ff087b82 */ /* 0x000e700000000800 */
[----:B------:R-:W2:Y:S01]  /*10b0*/  LDC.64 R2, c[0x0][0xb28] ;  /* 0x0002ca00ff027b82 */ /* 0x000ea20000000a00 */
[----:B----4-:R-:W-:-:S04]  /*10c0*/  IMAD.HI.U32 R13, R12, R5, RZ ;  /* 0x000000050c0d7227 */ /* 0x010fc800078e00ff */
[----:B------:R-:W-:-:S04]  /*10d0*/  IMAD.HI.U32 R5, R91, R5, RZ ;  /* 0x000000055b057227 */ /* 0x000fc800078e00ff */
[----:B---3--:R-:W-:-:S04]  /*10e0*/  IMAD.HI.U32 R14, R11, R6, RZ ;  /* 0x000000060b0e7227 */ /* 0x008fc800078e00ff */
[----:B------:R-:W-:Y:S01]  /*10f0*/  IMAD.HI.U32 R16, R97, R6, RZ ;  /* 0x0000000661107227 */ /* 0x000fe200078e00ff */
[-C--:B------:R-:W-:Y:S02]  /*1100*/  @P2 SHF.R.U32.HI R11, RZ, R7.reuse, R14 ;  /* 0x00000007ff0b2219 */ /* 0x080fe4000001160e */
[-C--:B-1----:R-:W-:Y:S02]  /*1110*/  @P1 SHF.R.U32.HI R12, RZ, R8.reuse, R13 ;  /* 0x00000008ff0c1219 */ /* 0x082fe4000001160d */
[----:B------:R-:W-:Y:S02]  /*1120*/  SHF.R.U32.HI R8, RZ, R8, R5 ;  /* 0x00000008ff087219 */ /* 0x000fe40000011605 */
[----:B------:R-:W-:Y:S02]  /*1130*/  SHF.R.U32.HI R16, RZ, R7, R16 ;  /* 0x00000007ff107219 */ /* 0x000fe40000011610 */
[----:B------:R-:W-:Y:S01]  /*1140*/  SEL R5, R91, R8, !P1 ;  /* 0x000000085b057207 */ /* 0x000fe20004800000 */
[----:B--2---:R-:W-:Y:S01]  /*1150*/  IMAD.HI.U32 R14, R12, R2, RZ ;  /* 0x000000020c0e7227 */ /* 0x004fe200078e00ff */
[----:B------:R-:W-:-:S03]  /*1160*/  SEL R7, R97, R16, !P2 ;  /* 0x0000001061077207 */ /* 0x000fc60005000000 */
[----:B------:R-:W-:Y:S01]  /*1170*/  IMAD.HI.U32 R6, R11, R2, RZ ;  /* 0x000000020b067227 */ /* 0x000fe200078e00ff */
[----:B------:R-:W-:-:S04]  /*1180*/  @P0 SHF.R.U32.HI R12, RZ, R3, R14 ;  /* 0x00000003ff0c0219 */ /* 0x000fc8000001160e */
[----:B------:R-:W-:Y:S01]  /*1190*/  @P0 SHF.R.U32.HI R11, RZ, R3, R6 ;  /* 0x00000003ff0b0219 */ /* 0x000fe20000011606 */
[----:B------:R-:W-:-:S04]  /*11a0*/  IMAD R12, R12, R9, RZ ;  /* 0x000000090c0c7224 */ /* 0x000fc800078e02ff */
[----:B------:R-:W-:Y:S01]  /*11b0*/  IMAD R6, R11, R9, RZ ;  /* 0x000000090b067224 */ /* 0x000fe200078e02ff */
[----:B------:R-:W-:-:S04]  /*11c0*/  ISETP.GE.AND P1, PT, R5, R12, PT ;  /* 0x0000000c0500720c */ /* 0x000fc80003f26270 */
[----:B------:R-:W-:Y:S01]  /*11d0*/  ISETP.GE.OR P1, PT, R7, R6, P1 ;  /* 0x000000060700720c */ /* 0x000fe20000f26670 */
[----:B------:R-:W-:-:S05]  /*11e0*/  IMAD.HI.U32 R6, R5, R2, RZ ;  /* 0x0000000205067227 */ /* 0x000fca00078e00ff */
[----:B------:R-:W-:-:S04]  /*11f0*/  SHF.R.U32.HI R6, RZ, R3, R6 ;  /* 0x00000003ff067219 */ /* 0x000fc80000011606 */
[----:B------:R-:W-:-:S03]  /*1200*/  SEL R6, R5, R6, !P0 ;  /* 0x0000000605067207 */ /* 0x000fc60004000000 */
[----:B------:R-:W-:Y:S01]  /*1210*/  @!P1 IMAD.HI.U32 R8, R7, R2, RZ ;  /* 0x0000000207089227 */ /* 0x000fe200078e00ff */
[----:B------:R-:W-:-:S04]  /*1220*/  IADD3 R2, PT, PT, -R6, RZ, RZ ;  /* 0x000000ff06027210 */ /* 0x000fc80007ffe1ff */
[----:B------:R-:W-:Y:S01]  /*1230*/  @!P1 SHF.R.U32.HI R8, RZ, R3, R8 ;  /* 0x00000003ff089219 */ /* 0x000fe20000011608 */
[----:B------:R-:W-:-:S03]  /*1240*/  IMAD R2, R9, R2, R5 ;  /* 0x0000000209027224 */ /* 0x000fc600078e0205 */
[----:B------:R-:W-:Y:S02]  /*1250*/  @!P1 SEL R3, R7, R8, !P0 ;  /* 0x0000000807039207 */ /* 0x000fe40004000000 */
[----:B------:R-:W-:-:S03]  /*1260*/  IADD3 R8, PT, PT, -R5, RZ, RZ ;  /* 0x000000ff05087210 */ /* 0x000fc60007ffe1ff */
[--C-:B------:R-:W-:Y:S02]  /*1270*/  @!P1 IMAD.IADD R6, R6, 0x1, -R3.reuse ;  /* 0x0000000106069824 */ /* 0x100fe400078e0a03 */
[----:B------:R-:W-:Y:S01]  /*1280*/  @!P1 IMAD R3, R2, R11, R3 ;  /* 0x0000000b02039224 */ /* 0x000fe200078e0203 */
[----:B------:R-:W-:Y:S01]  /*1290*/  IADD3 R2, PT, PT, -R7, RZ, RZ ;  /* 0x000000ff07027210 */ /* 0x000fe20007ffe1ff */
[----:B------:R-:W-:Y:S02]  /*12a0*/  @!P1 IMAD R5, R6, R9, R7 ;  /* 0x0000000906059224 */ /* 0x000fe400078e0207 */
[----:B------:R-:W-:Y:S02]  /*12b0*/  IMAD R8, R4, R8, R91 ;  /* 0x0000000804087224 */ /* 0x000fe400078e025b */
[----:B------:R-:W-:Y:S02]  /*12c0*/  @!P1 IMAD.MOV.U32 R7, RZ, RZ, R3 ;  /* 0x000000ffff079224 */ /* 0x000fe400078e0003 */
[----:B------:R-:W-:-:S02]  /*12d0*/  IMAD R2, R10, R2, R97 ;  /* 0x000000020a027224 */ /* 0x000fc400078e0261 */
[----:B------:R-:W-:Y:S02]  /*12e0*/  IMAD R91, R5, R4, R8 ;  /* 0x00000004055b7224 */ /* 0x000fe400078e0208 */
[----:B------:R-:W-:Y:S02]  /*12f0*/  IMAD R97, R7, R10, R2 ;  /* 0x0000000a07617224 */ /* 0x000fe400078e0202 */
.L_x_16:
[----:B------:R-:W1:Y:S01]  /*1300*/  LDCU UR4, c[0x0][0xb30] ;  /* 0x00016600ff0477ac */ /* 0x000e620008000800 */
[----:B------:R-:W2:Y:S08]  /*1310*/  S2UR UR37, SR_CgaCtaId ;  /* 0x00000000002579c3 */ /* 0x000eb00000008800 */
[----:B------:R-:W3:Y:S01]  /*1320*/  LDC R40, c[0x0][0xb24] ;  /* 0x0002c900ff287b82 */ /* 0x000ee20000000800 */
[----:B-1----:R-:W-:-:S09]  /*1330*/  UISETP.NE.AND UP1, UPT, UR4, 0x1, UPT ;  /* 0x000000010400788c */ /* 0x002fd2000bf25270 */
[----:B--2---:R-:W-:Y:S05]  /*1340*/  BRA.U UP1, `(.L_x_17) ;  /* 0x0000000101407547 */ /* 0x004fea000b800000 */
[----:B------:R-:W1:Y:S08]  /*1350*/  LDC.64 R4, c[0x0][0xb10] ;  /* 0x0002c400ff047b82 */ /* 0x000e700000000a00 */
[----:B------:R-:W2:Y:S08]  /*1360*/  LDC.64 R2, c[0x0][0xb18] ;  /* 0x0002c600ff027b82 */ /* 0x000eb00000000a00 */
[----:B------:R-:W4:Y:S08]  /*1370*/  LDC R6, c[0x0][0xb20] ;  /* 0x0002c800ff067b82 */ /* 0x000f300000000800 */
[----:B------:R-:W3:Y:S01]  /*1380*/  LDC R8, c[0x0][0xb0c] ;  /* 0x0002c300ff087b82 */ /* 0x000ee20000000800 */
[----:B-1----:R-:W-:-:S05]  /*1390*/  IMAD.HI.U32 R4, R97, R4, RZ ;  /* 0x0000000461047227 */ /* 0x002fca00078e00ff */
[----:B------:R-:W-:Y:S01]  /*13a0*/  SHF.R.U32.HI R4, RZ, R5, R4 ;  /* 0x00000005ff047219 */ /* 0x000fe20000011604 */
[----:B--2---:R-:W-:Y:S01]  /*13b0*/  IMAD.HI.U32 R3, R91, R3, RZ ;  /* 0x000000035b037227 */ /* 0x004fe200078e00ff */
[----:B------:R-:W-:-:S04]  /*13c0*/  ISETP.NE.AND P0, PT, R2, 0x1, PT ;  /* 0x000000010200780c */ /* 0x000fc80003f05270 */
[----:B----4-:R-:W-:-:S04]  /*13d0*/  SHF.R.U32.HI R6, RZ, R6, R3 ;  /* 0x00000006ff067219 */ /* 0x010fc80000011603 */
[----:B------:R-:W-:Y:S02]  /*13e0*/  SEL R3, R91, R6, !P0 ;  /* 0x000000065b037207 */ /* 0x000fe40004000000 */
[----:B---3--:R-:W-:-:S04]  /*13f0*/  ISETP.NE.AND P1, PT, R8, 0x1, PT ;  /* 0x000000010800780c */ /* 0x008fc80003f25270 */
[----:B------:R-:W-:-:S05]  /*1400*/  SEL R4, R97, R4, !P1 ;  /* 0x0000000461047207 */ /* 0x000fca0004800000 */
[----:B------:R-:W-:Y:S02]  /*1410*/  IMAD.IADD R5, R3, 0x1, -R4 ;  /* 0x0000000103057824 */ /* 0x000fe400078e0a04 */
[----:B------:R-:W-:Y:S02]  /*1420*/  IMAD.IADD R3, R4, 0x1, -R3 ;  /* 0x0000000104037824 */ /* 0x000fe400078e0a03 */
[----:B------:R-:W-:Y:S02]  /*1430*/  IMAD R97, R5, R8, R97 ;  /* 0x0000000805617224 */ /* 0x000fe400078e0261 */
[----:B------:R-:W-:-:S07]  /*1440*/  IMAD R91, R3, R2, R91 ;  /* 0x00000002035b7224 */ /* 0x000fce00078e025b */
.L_x_17:
[----:B------:R-:W-:Y:S01]  /*1450*/  BAR.SYNC.DEFER_BLOCKING 0x0 ;  /* 0x0000000000007b1d */ /* 0x000fe20000010000 */
[----:B------:R-:W-:Y:S01]  /*1460*/  UISETP.NE.AND UP1, UPT, UR8, 0x2, UPT ;  /* 0x000000020800788c */ /* 0x000fe2000bf25270 */
[----:B------:R-:W-:Y:S02]  /*1470*/  ISETP.NE.OR P5, PT, R0, 0x2, !P5 ;  /* 0x000000020000780c */ /* 0x000fe40006fa5670 */
[----:B------:R-:W-:-:S06]  /*1480*/  LOP3.LUT R2, R101, 0x1f, RZ, 0xc0, !PT ;  /* 0x0000001f65027812 */ /* 0x000fcc00078ec0ff */
[----:B------:R-:W-:Y:S05]  /*1490*/  BRA.U UP1, `(.L_x_18) ;  /* 0x0000001501987547 */ /* 0x000fea000b800000 */
[----:B------:R-:W1:Y:S01]  /*14a0*/  LDCU UR13, c[0x0][0x38c] ;  /* 0x00007180ff0d77ac */ /* 0x000e620008000800 */
[----:B------:R-:W2:Y:S01]  /*14b0*/  LDC R9, c[0x0][0x370] ;  /* 0x0000dc00ff097b82 */ /* 0x000ea20000000800 */
[----:B------:R-:W-:Y:S01]  /*14c0*/  PLOP3.LUT P1, PT, PT, PT, UP2, 0x80, 0x8 ;  /* 0x000000000008781c */ /* 0x000fe20003f2f028 */
[----:B------:R-:W-:Y:S01]  /*14d0*/  IMAD.MOV.U32 R15, RZ, RZ, 0x1 ;  /* 0x00000001ff0f7424 */ /* 0x000fe200078e00ff */
[----:B------:R-:W-:Y:S01]  /*14e0*/  ISETP.EQ.OR P4, PT, R2, RZ, P5 ;  /* 0x000000ff0200720c */ /* 0x000fe20002f82670 */
[----:B------:R-:W-:Y:S01]  /*14f0*/  IMAD.MOV.U32 R14, RZ, RZ, RZ ;  /* 0x000000ffff0e7224 */ /* 0x000fe200078e00ff */
[----:B------:R-:W-:Y:S02]  /*1500*/  PLOP3.LUT P1, PT, P1, PT, PT, 0x8, 0x80 ;  /* 0x000000000080781c */ /* 0x000fe40000f2e170 */
[----:B------:R-:W-:Y:S01]  /*1510*/  CS2R R12, SRZ ;  /* 0x00000000000c7805 */ /* 0x000fe2000001ff00 */
[----:B------:R-:W-:Y:S01]  /*1520*/  IMAD.MOV.U32 R10, RZ, RZ, 0x1 ;  /* 0x00000001ff0a7424 */ /* 0x000fe200078e00ff */
[----:B------:R-:W4:Y:S01]  /*1530*/  LDC R0, c[0x0][0x374] ;  /* 0x0000dd00ff007b82 */ /* 0x000f220000000800 */
[----:B------:R-:W2:Y:S01]  /*1540*/  LDCU.64 UR22, c[0x0][0x348] ;  /* 0x00006900ff1677ac */ /* 0x000ea20008000a00 */
[----:B------:R-:W-:Y:S01]  /*1550*/  UMOV UR6, URZ ;  /* 0x000000ff00067c82 */ /* 0x000fe20008000000 */
[----:B-1----:R-:W-:-:S04]  /*1560*/  UIADD3 UR5, UPT, UPT, UR13, 0x7f, URZ ;  /* 0x0000007f0d057890 */ /* 0x002fc8000fffe0ff */
[----:B------:R-:W-:-:S04]  /*1570*/  USHF.R.S32.HI UR4, URZ, 0x1f, UR5 ;  /* 0x0000001fff047899 */ /* 0x000fc80008011405 */
[----:B------:R-:W-:-:S04]  /*1580*/  ULEA.HI UR4, UR4, UR5, URZ, 0x7 ;  /* 0x0000000504047291 */ /* 0x000fc8000f8f38ff */
[----:B------:R-:W-:Y:S02]  /*1590*/  USHF.R.S32.HI UR15, URZ, 0x7, UR4 ;  /* 0x00000007ff0f7899 */ /* 0x000fe40008011404 */
[----:B------:R-:W-:Y:S02]  /*15a0*/  UIADD3 UR4, UPT, UPT, UR13, -0x1, URZ ;  /* 0xffffffff0d047890 */ /* 0x000fe4000fffe0ff */
[----:B------:R-:W-:Y:S02]  /*15b0*/  UISETP.LT.U32.AND UP0, UPT, UR15, 0xd, UPT ;  /* 0x0000000d0f00788c */ /* 0x000fe4000bf01070 */
[----:B------:R-:W-:Y:S02]  /*15c0*/  UISETP.GE.U32.AND UP1, UPT, UR4, -0xff, UPT ;  /* 0xffffff010400788c */ /* 0x000fe4000bf26070 */
[----:B------:R-:W-:Y:S02]  /*15d0*/  USEL UR14, UR15, 0xd, UP0 ;  /* 0x0000000d0f0e7887 */ /* 0x000fe40008000000 */
[----:B------:R-:W-:-:S02]  /*15e0*/  UIADD3 UR13, UPT, UPT, UR13, 0xfe, URZ ;  /* 0x000000fe0d0d7890 */ /* 0x000fc4000fffe0ff */
[----:B------:R-:W-:Y:S02]  /*15f0*/  UIADD3 UR5, UPT, UPT, UR14, -0x1, URZ ;  /* 0xffffffff0e057890 */ /* 0x000fe4000fffe0ff */
[----:B------:R-:W-:-:S03]  /*1600*/  UIADD3 UR7, UPT, UPT, UR15, -UR14, URZ ;  /* 0x8000000e0f077290 */ /* 0x000fc6000fffe0ff */
[----:B------:R-:W-:-:S04]  /*1610*/  @UP1 UIADD3 UR5, UPT, UPT, UR14, URZ, URZ ;  /* 0x000000ff0e051290 */ /* 0x000fc8000fffe0ff */
[----:B--2---:R-:W-:-:S12]  /*1620*/  UIADD3 UR5, UPT, UPT, UR5, 0x1, URZ ;  /* 0x0000000105057890 */ /* 0x004fd8000fffe0ff */
.L_x_36:
[----:B------:R-:W-:Y:S01]  /*1630*/  UISETP.NE.AND UP0, UPT, UR37, URZ, UPT ;  /* 0x000000ff2500728c */ /* 0x000fe2000bf05270 */
[----:B------:R-:W1:Y:S08]  /*1640*/  S2UR UR37, SR_CgaCtaId ;  /* 0x00000000002579c3 */ /* 0x000e700000008800 */
[----:B------:R-:W-:Y:S05]  /*1650*/  BRA.U UP0, `(.L_x_19) ;  /* 0x0000000100347547 */ /* 0x000fea000b800000 */
[----:B------:R-:W2:Y:S01]  /*1660*/  S2R R2, SR_CgaCtaId ;  /* 0x0000000000027919 */ /* 0x000ea20000008800 */
[----:B------:R-:W-:-:S04]  /*1670*/  MOV R3, 0x400 ;  /* 0x0000040000037802 */ /* 0x000fc80000000f00 */
[----:B--2---:R-:W-:Y:S02]  /*1680*/  LEA R3, R2, R3, 0x18 ;  /* 0x0000000302037211 */ /* 0x004fe400078ec0ff */
[----:B------:R-:W-:-:S03]  /*1690*/  SHF.L.U32 R2, R10, 0x1f, RZ ;  /* 0x0000001f0a027819 */ /* 0x000fc600000006ff */
[----:B------:R-:W-:-:S04]  /*16a0*/  IMAD R3, R12, 0x8, R3 ;  /* 0x000000080c037824 */ /* 0x000fc800078e0203 */
[----:B------:R-:W2:Y:S02]  /*16b0*/  SYNCS.PHASECHK.TRANS64.TRYWAIT P0, [R3+URZ+0x160], R2 ;  /* 0x00016002030075a7 */ /* 0x000ea400080011ff */
[----:B--2---:R-:W-:Y:S05]  /*16c0*/  @!P0 BRA `(.L_x_20) ;  /* 0x00000050003c8947 */ /* 0x004fea0003800000 */
.L_x_105:
[----:B------:R-:W-:Y:S01]  /*16d0*/  VIADD R12, R12, 0x1 ;  /* 0x000000010c0c7836 */ /* 0x000fe20000000000 */
[----:B------:R2:W-:Y:S04]  /*16e0*/  SYNCS.ARRIVE.TRANS64.A1T0 RZ, [R3+URZ+0x150], RZ ;  /* 0x000150ff03ff79a7 */ /* 0x0005e800081000ff */
[----:B------:R-:W-:-:S04]  /*16f0*/  ISETP.NE.AND P0, PT, R12, 0x2, PT ;  /* 0x000000020c00780c */ /* 0x000fc80003f05270 */
[----:B------:R-:W-:Y:S02]  /*1700*/  SEL R12, R12, RZ, P0 ;  /* 0x000000ff0c0c7207 */ /* 0x000fe40000000000 */
[----:B--2---:R-:W-:-:S04]  /*1710*/  SEL R3, RZ, 0x1, P0 ;  /* 0x00000001ff037807 */ /* 0x004fc80000000000 */
[----:B------:R-:W-:-:S07]  /*1720*/  LOP3.LUT R10, R10, R3, RZ, 0x3c, !PT ;  /* 0x000000030a0a7212 */ /* 0x000fce00078e3cff */
.L_x_19:
[----:B------:R-:W-:Y:S01]  /*1730*/  UMOV UR4, 0x400 ;  /* 0x0000040000047882 */ /* 0x000fe20000000000 */
[----:B------:R-:W-:Y:S01]  /*1740*/  SHF.L.U32 R2, R15, 0x1f, RZ ;  /* 0x0000001f0f027819 */ /* 0x000fe200000006ff */
[----:B-1----:R-:W-:Y:S01]  /*1750*/  ULEA UR4, UR37, UR4, 0x18 ;  /* 0x0000000425047291 */ /* 0x002fe2000f8ec0ff */
[----:B------:R-:W-:Y:S01]  /*1760*/  R2UR UR35, R97 ;  /* 0x00000000612372ca */ /* 0x000fe200000e0000 */
[----:B------:R-:W-:Y:S01]  /*1770*/  UISETP.GE.U32.AND UP0, UPT, UR13, 0xff, UPT ;  /* 0x000000ff0d00788c */ /* 0x000fe2000bf06070 */
[----:B------:R-:W-:Y:S01]  /*1780*/  R2UR UR11, R91 ;  /* 0x000000005b0b72ca */ /* 0x000fe200000e0000 */
[----:B------:R-:W-:Y:S01]  /*1790*/  ULEA UR8, UR6, UR4, 0x3 ;  /* 0x0000000406087291 */ /* 0x000fe2000f8e18ff */
[----:B------:R-:W-:-:S08]  /*17a0*/  UMOV UR24, URZ ;  /* 0x000000ff00187c82 */ /* 0x000fd00008000000 */
[----:B------:R1:W2:Y:S01]  /*17b0*/  SYNCS.PHASECHK.TRANS64.TRYWAIT P0, [UR8+0x68], R2 ;  /* 0x00006802ff0075a7 */ /* 0x0002a20008001108 */
[----:B------:R-:W-:Y:S02]  /*17c0*/  USHF.L.U32 UR35, UR35, 0x6, URZ ;  /* 0x0000000623237899 */ /* 0x000fe400080006ff */
[----:B------:R-:W-:Y:S01]  /*17d0*/  USHF.L.U32 UR11, UR11, 0x6, URZ ;  /* 0x000000060b0b7899 */ /* 0x000fe200080006ff */
[----:B------:R-:W-:Y:S11]  /*17e0*/  BRA.U !UP0, `(.L_x_21) ;  /* 0x0000000108a47547 */ /* 0x000ff6000b800000 */
[----:B------:R-:W-:Y:S01]  /*17f0*/  UMOV UR16, URZ ;  /* 0x000000ff00107c82 */ /* 0x000fe20008000000 */
[----:B------:R-:W-:-:S05]  /*1800*/  UMOV UR17, UR6 ;  /* 0x0000000600117c82 */ /* 0x000fca0008000000 */
.L_x_26:
[----:B-1----:R-:W-:Y:S01]  /*1810*/  ULEA UR33, UR17, UR4, 0x3 ;  /* 0x0000000411217291 */ /* 0x002fe2000f8e18ff */
[----:B--2---:R-:W-:Y:S01]  /*1820*/  @!P5 MOV R3, 0x4000 ;  /* 0x000040000003d802 */ /* 0x004fe20000000f00 */
[----:B--2---:R-:W-:Y:S10]  /*1830*/  @P0 BRA `(.L_x_22) ;  /* 0x00000000000c0947 */ /* 0x004ff40003800000 */
[----:B------:R-:W-:-:S04]  /*1840*/  SHF.L.U32 R5, R15, 0x1f, RZ ;  /* 0x0000001f0f057819 */ /* 0x000fc800000006ff */
[----:B------:R-:W2:Y:S02]  /*1850*/  SYNCS.PHASECHK.TRANS64.TRYWAIT P0, [UR33+0x68], R5 ;  /* 0x00006805ff0075a7 */ /* 0x000ea40008001121 */
[----:B--2---:R-:W-:Y:S05]  /*1860*/  @!P0 BRA `(.L_x_23) ;  /* 0x0000004c00e88947 */ /* 0x004fea0003800000 */
.L_x_22:
[----:B------:R2:W-:Y:S01]  /*1870*/  @!P5 SYNCS.ARRIVE.TRANS64 RZ, [UR33], R3 ;  /* 0x00000003ffffd9a7 */ /* 0x0005e20008000021 */
[----:B------:R-:W-:Y:S04]  /*1880*/  BSSY.RECONVERGENT B0, `(.L_x_24) ;  /* 0x0000003000007945 */ /* 0x000fe80003800200 */
[----:B------:R-:W-:Y:S05]  /*1890*/  @P4 BRA `(.L_x_25) ;  /* 0x0000000000044947 */ /* 0x000fea0003800000 */
[----:B------:R-:W-:Y:S05]  /*18a0*/  BPT.TRAP 0x1 ;  /* 0x000000040000795c */ /* 0x000fea0000300000 */
.L_x_25:
[----:B------:R-:W-:Y:S05]  /*18b0*/  BSYNC.RECONVERGENT B0 ;  /* 0x0000000000007941 */ /* 0x000fea0003800200 */
.L_x_24:
[----:B------:R-:W-:Y:S02]  /*18c0*/  UIADD3 UR6, UPT, UPT, UR17, 0x1, URZ ;  /* 0x0000000111067890 */ /* 0x000fe4000fffe0ff */
[----:B------:R-:W-:Y:S02]  /*18d0*/  UIADD3 UR26, UP1, UPT, UR22, 0x80, URZ ;  /* 0x00000080161a7890 */ /* 0x000fe4000ff3e0ff */
[----:B------:R-:W-:Y:S02]  /*18e0*/  UISETP.NE.AND UP0, UPT, UR6, 0xd, UPT ;  /* 0x0000000d0600788c */ /* 0x000fe4000bf05270 */
[----:B------:R-:W-:Y:S02]  /*18f0*/  USHF.L.U32 UR34, UR16, 0x7, URZ ;  /* 0x0000000710227899 */ /* 0x000fe400080006ff */
[----:B------:R-:W-:Y:S02]  /*1900*/  USEL UR9, URZ, 0x1, UP0 ;  /* 0x00000001ff097887 */ /* 0x000fe40008000000 */
[----:B------:R-:W-:-:S02]  /*1910*/  USEL UR6, UR6, URZ, UP0 ;  /* 0x000000ff06067287 */ /* 0x000fc40008000000 */
[----:B------:R-:W-:Y:S02]  /*1920*/  UIADD3 UR20, UP0, UPT, UR22, 0x180, URZ ;  /* 0x0000018016147890 */ /* 0x000fe4000ff1e0ff */
[----:B------:R-:W-:Y:S01]  /*1930*/  ULEA UR8, UR6, UR4, 0x3 ;  /* 0x0000000406087291 */ /* 0x000fe2000f8e18ff */
[----:B------:R-:W-:Y:S01]  /*1940*/  LOP3.LUT R15, R15, UR9, RZ, 0x3c, !PT ;  /* 0x000000090f0f7c12 */ /* 0x000fe2000f8e3cff */
[----:B------:R-:W-:Y:S02]  /*1950*/  UIADD3.X UR27, UPT, UPT, URZ, UR23, URZ, UP1, !UPT ;  /* 0x00000017ff1b7290 */ /* 0x000fe40008ffe4ff */
[----:B------:R-:W-:Y:S01]  /*1960*/  UIADD3.X UR21, UPT, UPT, URZ, UR23, URZ, UP0, !UPT ;  /* 0x00000017ff157290 */ /* 0x000fe200087fe4ff */
[----:B-1----:R-:W-:Y:S01]  /*1970*/  SHF.L.U32 R2, R15, 0x1f, RZ ;  /* 0x0000001f0f027819 */ /* 0x002fe200000006ff */
[----:B------:R-:W-:Y:S01]  /*1980*/  UMOV UR18, 0x0 ;  /* 0x0000000000127882 */ /* 0x000fe20000000000 */
[----:B------:R-:W-:Y:S01]  /*1990*/  UMOV UR19, 0x10000000 ;  /* 0x1000000000137882 */ /* 0x000fe20000000000 */
[----:B------:R-:W-:Y:S01]  /*19a0*/  UMOV UR12, UR36 ;  /* 0x00000024000c7c82 */ /* 0x000fe20008000000 */
[----:B------:R1:W1:Y:S01]  /*19b0*/  SYNCS.PHASECHK.TRANS64.TRYWAIT P0, [UR8+0x68], R2 ;  /* 0x00006802ff0075a7 */ /* 0x0002620008001108 */
[----:B------:R-:W-:Y:S01]  /*19c0*/  ULEA UR8, UR17, UR4, 0xd ;  /* 0x0000000411087291 */ /* 0x000fe2000f8e68ff */
[----:B------:R-:W-:Y:S01]  /*19d0*/  UMOV UR9, UR33 ;  /* 0x0000002100097c82 */ /* 0x000fe20008000000 */
[----:B------:R-:W-:-:S02]  /*19e0*/  UMOV UR10, UR34 ;  /* 0x00000022000a7c82 */ /* 0x000fc40008000000 */
[----:B------:R-:W-:Y:S02]  /*19f0*/  UIADD3 UR32, UPT, UPT, UR8, 0x2400, URZ ;  /* 0x0000240008207890 */ /* 0x000fe4000fffe0ff */
[----:B------:R-:W-:Y:S02]  /*1a00*/  UIADD3 UR8, UPT, UPT, UR8, 0x1c400, URZ ;  /* 0x0001c40008087890 */ /* 0x000fe4000fffe0ff */
[----:B------:R-:W-:Y:S01]  /*1a10*/  UIADD3 UR16, UPT, UPT, UR16, 0x1, URZ ;  /* 0x0000000110107890 */ /* 0x000fe2000fffe0ff */
[----:B------:R-:W-:Y:S01]  /*1a20*/  UMOV UR24, UR5 ;  /* 0x0000000500187c82 */ /* 0x000fe20008000000 */
[----:B------:R-:W-:Y:S02]  /*1a30*/  UMOV UR17, UR6 ;  /* 0x0000000600117c82 */ /* 0x000fe40008000000 */
[----:B------:R-:W-:Y:S01]  /*1a40*/  UISETP.NE.AND UP0, UPT, UR16, UR5, UPT ;  /* 0x000000051000728c */ /* 0x000fe2000bf05270 */
[----:B------:R1:W-:Y:S02]  /*1a50*/  UTMALDG.3D [UR32], [UR26], desc[UR18] ;  /* 0x000012201a0075b4 */ /* 0x0003e40008011000 */
[----:B------:R1:W-:Y:S06]  /*1a60*/  UTMALDG.3D [UR8], [UR20], desc[UR18] ;  /* 0x00001208140075b4 */ /* 0x0003ec0008011000 */
[----:B------:R-:W-:Y:S05]  /*1a70*/  BRA.U UP0, `(.L_x_26) ;  /* 0xfffffffd00647547 */ /* 0x000fea000b83ffff */
.L_x_21:
[----:B-1----:R-:W-:Y:S01]  /*1a80*/  ULEA UR8, UR6, UR4, 0x3 ;  /* 0x0000000406087291 */ /* 0x002fe2000f8e18ff */
[----:B------:R-:W-:Y:S01]  /*1a90*/  SHF.L.U32 R2, R15, 0x1f, RZ ;  /* 0x0000001f0f027819 */ /* 0x000fe200000006ff */
[----:B------:R-:W-:Y:S01]  /*1aa0*/  @!P1 SYNCS.ARRIVE.TRANS64.A1T0 RZ, [UR4+0xe8], RZ ;  /* 0x0000e8ffffff99a7 */ /* 0x000fe20008100004 */
[----:B------:R-:W-:-:S06]  /*1ab0*/  UISETP.GT.AND UP0, UPT, UR15, UR14, UPT ;  /* 0x0000000e0f00728c */ /* 0x000fcc000bf04270 */
[----:B--2---:R1:W2:Y:S03]  /*1ac0*/  SYNCS.PHASECHK.TRANS64.TRYWAIT P0, [UR8+0x68], R2 ;  /* 0x00006802ff0075a7 */ /* 0x0042a60008001108 */
[----:B------:R-:W-:Y:S05]  /*1ad0*/  BRA.U !UP0, `(.L_x_27) ;  /* 0x0000000108a87547 */ /* 0x000fea000b800000 */
[----:B------:R-:W-:Y:S01]  /*1ae0*/  UIADD3 UR21, UPT, UPT, UR7, UR24, URZ ;  /* 0x0000001807157290 */ /* 0x000fe2000fffe0ff */
[----:B------:R-:W-:-:S11]  /*1af0*/  UMOV UR25, UR6 ;  /* 0x0000000600197c82 */ /* 0x000fd60008000000 */
.L_x_32:
[----:B-1----:R-:W-:Y:S01]  /*1b00*/  ULEA UR17, UR25, UR4, 0x3 ;  /* 0x0000000419117291 */ /* 0x002fe2000f8e18ff */
[----:B--2---:R-:W-:Y:S01]  /*1b10*/  @!P5 MOV R3, 0x4000 ;  /* 0x000040000003d802 */ /* 0x004fe20000000f00 */
[----:B--2---:R-:W-:Y:S10]  /*1b20*/  @P0 BRA `(.L_x_28) ;  /* 0x00000000000c0947 */ /* 0x004ff40003800000 */
[----:B------:R-:W-:-:S04]  /*1b30*/  SHF.L.U32 R5, R15, 0x1f, RZ ;  /* 0x0000001f0f057819 */ /* 0x000fc800000006ff */
[----:B------:R-:W2:Y:S02]  /*1b40*/  SYNCS.PHASECHK.TRANS64.TRYWAIT P0, [UR17+0x68], R5 ;  /* 0x00006805ff0075a7 */ /* 0x000ea40008001111 */
[----:B--2---:R-:W-:Y:S05]  /*1b50*/  @!P0 BRA `(.L_x_29) ;  /* 0x0000004c00448947 */ /* 0x004fea0003800000 */
.L_x_28:
[----:B------:R2:W-:Y:S01]  /*1b60*/  @!P5 SYNCS.ARRIVE.TRANS64 RZ, [UR17], R3 ;  /* 0x00000003ffffd9a7 */ /* 0x0005e20008000011 */
[----:B------:R-:W-:Y:S04]  /*1b70*/  BSSY.RECONVERGENT B0, `(.L_x_30) ;  /* 0x0000003000007945 */ /* 0x000fe80003800200 */
[----:B------:R-:W-:Y:S05]  /*1b80*/  @P4 BRA `(.L_x_31) ;  /* 0x0000000000044947 */ /* 0x000fea0003800000 */
[----:B------:R-:W-:Y:S05]  /*1b90*/  BPT.TRAP 0x1 ;  /* 0x000000040000795c */ /* 0x000fea0000300000 */
.L_x_31:
[----:B------:R-:W-:Y:S05]  /*1ba0*/  BSYNC.RECONVERGENT B0 ;  /* 0x0000000000007941 */ /* 0x000fea0003800200 */
.L_x_30:
        /* <DEDUP_REMOVED lines=20> */
[----:B------:R-:W-:Y:S01]  /*1cf0*/  UIADD3 UR8, UPT, UPT, UR8, 0x1c400, URZ ;  /* 0x0001c40008087890 */ /* 0x000fe2000fffe0ff */
[----:B------:R-:W-:Y:S01]  /*1d00*/  UMOV UR9, UR17 ;  /* 0x0000001100097c82 */ /* 0x000fe20008000000 */
[----:B------:R-:W-:Y:S01]  /*1d10*/  UMOV UR10, UR18 ;  /* 0x00000012000a7c82 */ /* 0x000fe20008000000 */
[----:B------:R-:W-:Y:S01]  /*1d20*/  UIADD3 UR24, UPT, UPT, UR24, 0x1, URZ ;  /* 0x0000000118187890 */ /* 0x000fe2000fffe0ff */
[----:B------:R-:W-:-:S03]  /*1d30*/  UMOV UR25, UR6 ;  /* 0x0000000600197c82 */ /* 0x000fc60008000000 */
[----:B------:R1:W-:Y:S01]  /*1d40*/  UTMALDG.3D [UR16], [UR30], desc[UR26] ;  /* 0x00001a101e0075b4 */ /* 0x0003e20008011000 */
[----:B------:R-:W-:Y:S01]  /*1d50*/  UISETP.NE.AND UP0, UPT, UR24, UR21, UPT ;  /* 0x000000151800728c */ /* 0x000fe2000bf05270 */
[----:B------:R1:W-:Y:S08]  /*1d60*/  UTMALDG.3D [UR8], [UR28], desc[UR26] ;  /* 0x00001a081c0075b4 */ /* 0x0003f00008011000 */
[----:B------:R-:W-:Y:S05]  /*1d70*/  BRA.U UP0, `(.L_x_32) ;  /* 0xfffffffd00607547 */ /* 0x000fea000b83ffff */
.L_x_27:
[C---:B-1----:R-:W-:Y:S01]  /*1d80*/  LEA R2, R14.reuse, UR4, 0x3 ;  /* 0x000000040e027c11 */ /* 0x042fe2000f8e18ff */
[----:B------:R-:W-:Y:S01]  /*1d90*/  NOP ;  /* 0x0000000000007918 */ /* 0x000fe20000000000 */
[----:B--2---:R-:W-:Y:S02]  /*1da0*/  SHF.L.U32 R3, R13, 0x1f, RZ ;  /* 0x0000001f0d037819 */ /* 0x004fe400000006ff */
[----:B------:R-:W-:Y:S02]  /*1db0*/  LEA R4, R14, UR4, 0x4 ;  /* 0x000000040e047c11 */ /* 0x000fe4000f8e20ff */
[----:B------:R-:W1:Y:S02]  /*1dc0*/  SYNCS.PHASECHK.TRANS64.TRYWAIT P0, [R2+URZ+0xf0], R3 ;  /* 0x0000f003020075a7 */ /* 0x000e6400080011ff */
[----:B-1----:R-:W-:Y:S05]  /*1dd0*/  @!P0 BRA `(.L_x_33) ;  /* 0x0000004800bc8947 */ /* 0x002fea0003800000 */
.L_x_108:
[----:B------:R-:W2:Y:S01]  /*1de0*/  LDS.128 R4, [R4+0x180] ;  /* 0x0001800004047984 */ /* 0x000ea20000000c00 */
[----:B---3--:R-:W-:Y:S01]  /*1df0*/  ISETP.GE.AND P0, PT, R40, 0x1, PT ;  /* 0x000000012800780c */ /* 0x008fe20003f06270 */
[----:B-1----:R-:W-:Y:S01]  /*1e00*/  VIADD R2, R2, 0x100 ;  /* 0x0000010002027836 */ /* 0x002fe20000000000 */
[----:B------:R-:W-:Y:S01]  /*1e10*/  @!PT LDS RZ, [RZ] ;  /* 0x00000000fffff984 */ /* 0x000fe20000000800 */
[----:B------:R-:W-:Y:S01]  /*1e20*/  @!PT LDS RZ, [RZ] ;  /* 0x00000000fffff984 */ /* 0x000fe20000000800 */
[----:B------:R-:W-:Y:S01]  /*1e30*/  @!PT LDS RZ, [RZ] ;  /* 0x00000000fffff984 */ /* 0x000fe20000000800 */
[----:B------:R-:W-:Y:S01]  /*1e40*/  @!PT LDS RZ, [RZ] ;  /* 0x00000000fffff984 */ /* 0x000fe20000000800 */
[----:B------:R1:W-:Y:S06]  /*1e50*/  MEMBAR.ALL.CTA ;  /* 0x0000000000007992 */ /* 0x0003ec0000008000 */
[----:B-1----:R-:W1:Y:S01]  /*1e60*/  FENCE.VIEW.ASYNC.S ;  /* 0x00000000000073c6 */ /* 0x002e620000000000 */
[----:B------:R-:W-:-:S04]  /*1e70*/  PRMT R2, RZ, 0x654, R2 ;  /* 0x00000654ff027816 */ /* 0x000fc80000000002 */
[----:B-1----:R1:W-:Y:S01]  /*1e80*/  SYNCS.ARRIVE.TRANS64.RED.A1T0 RZ, [R2+URZ], RZ ;  /* 0x000000ff02ff79a7 */ /* 0x0023e200081004ff */
[----:B--2---:R-:W-:-:S13]  /*1e90*/  LOP3.LUT P2, RZ, R6, 0x1, RZ, 0xc0, !PT ;  /* 0x0000000106ff7812 */ /* 0x004fda000784c0ff */
[----:B------:R-:W-:Y:S01]  /*1ea0*/  @P2 SHF.R.U32.HI R3, RZ, 0x10, R5 ;  /* 0x00000010ff032819 */ /* 0x000fe20000011605 */
[----:B------:R-:W-:Y:S01]  /*1eb0*/  VOTEU.ANY UP0, P2 ;  /* 0x0000000000ff7886 */ /* 0x000fe20001000100 */
[----:B------:R-:W-:Y:S02]  /*1ec0*/  @P2 MOV R11, R4 ;  /* 0x00000004000b2202 */ /* 0x000fe40000000f00 */
[----:B------:R-:W-:Y:S02]  /*1ed0*/  @P2 R2UR.BROADCAST UR8, R3 ;  /* 0x00000000030822ca */ /* 0x000fe400008e0000 */
[----:B------:R-:W-:-:S11]  /*1ee0*/  @P2 LOP3.LUT R8, R5, 0xffff, RZ, 0xc0, !PT ;  /* 0x0000ffff05082812 */ /* 0x000fd600078ec0ff */
[----:B------:R-:W-:Y:S01]  /*1ef0*/  @UP0 UMOV UR36, UR8 ;  /* 0x0000000800240c82 */ /* 0x000fe20008000000 */
[----:B-1----:R-:W-:Y:S05]  /*1f00*/  @!P0 BRA `(.L_x_34) ;  /* 0x0000000000b88947 */ /* 0x002fea0003800000 */
[----:B------:R-:W4:Y:S01]  /*1f10*/  LDC.64 R4, c[0x0][0xb18] ;  /* 0x0002c600ff047b82 */ /* 0x000f220000000a00 */
[----:B------:R-:W-:-:S07]  /*1f20*/  ISETP.NE.AND P3, PT, R40, 0x1, PT ;  /* 0x000000012800780c */ /* 0x000fce0003f65270 */
[----:B------:R-:W1:Y:S08]  /*1f30*/  LDC.64 R6, c[0x0][0xb10] ;  /* 0x0002c400ff067b82 */ /* 0x000e700000000a00 */
[----:B------:R-:W2:Y:S08]  /*1f40*/  LDC R16, c[0x0][0xb20] ;  /* 0x0002c800ff107b82 */ /* 0x000eb00000000800 */
[----:B------:R-:W3:Y:S01]  /*1f50*/  LDC R18, c[0x0][0xb0c] ;  /* 0x0002c300ff127b82 */ /* 0x000ee20000000800 */
[----:B----4-:R-:W-:Y:S01]  /*1f60*/  IMAD.HI.U32 R17, R0, R5, RZ ;  /* 0x0000000500117227 */ /* 0x010fe200078e00ff */
[----:B------:R-:W-:-:S03]  /*1f70*/  ISETP.NE.AND P0, PT, R4, 0x1, PT ;  /* 0x000000010400780c */ /* 0x000fc60003f05270 */
[----:B------:R-:W-:-:S03]  /*1f80*/  IMAD.HI.U32 R5, R8, R5, RZ ;  /* 0x0000000508057227 */ /* 0x000fc600078e00ff */
[----:B------:R-:W4:Y:S01]  /*1f90*/  LDC.64 R2, c[0x0][0xb28] ;  /* 0x0002ca00ff027b82 */ /* 0x000f220000000a00 */
[----:B-1----:R-:W-:-:S04]  /*1fa0*/  IMAD.HI.U32 R20, R9, R6, RZ ;  /* 0x0000000609147227 */ /* 0x002fc800078e00ff */
[----:B------:R-:W-:Y:S01]  /*1fb0*/  IMAD.HI.U32 R22, R11, R6, RZ ;  /* 0x000000060b167227 */ /* 0x000fe200078e00ff */
[----:B------:R-:W-:Y:S02]  /*1fc0*/  SHF.R.U32.HI R20, RZ, R7, R20 ;  /* 0x00000007ff147219 */ /* 0x000fe40000011614 */
[-C--:B--2---:R-:W-:Y:S02]  /*1fd0*/  SHF.R.U32.HI R17, RZ, R16.reuse, R17 ;  /* 0x00000010ff117219 */ /* 0x084fe40000011611 */
[----:B------:R-:W-:Y:S02]  /*1fe0*/  SHF.R.U32.HI R5, RZ, R16, R5 ;  /* 0x00000010ff057219 */ /* 0x000fe40000011605 */
[----:B------:R-:W-:Y:S02]  /*1ff0*/  SEL R17, R0, R17, !P0 ;  /* 0x0000001100117207 */ /* 0x000fe40004000000 */
[----:B------:R-:W-:Y:S02]  /*2000*/  SHF.R.U32.HI R22, RZ, R7, R22 ;  /* 0x00000007ff167219 */ /* 0x000fe40000011616 */
[----:B---3--:R-:W-:-:S02]  /*2010*/  ISETP.NE.AND P1, PT, R18, 0x1, PT ;  /* 0x000000011200780c */ /* 0x008fc40003f25270 */
[----:B------:R-:W-:Y:S02]  /*2020*/  SEL R5, R8, R5, !P0 ;  /* 0x0000000508057207 */ /* 0x000fe40004000000 */
[----:B------:R-:W-:Y:S02]  /*2030*/  SEL R19, R9, R20, !P1 ;  /* 0x0000001409137207 */ /* 0x000fe40004800000 */
[----:B------:R-:W-:Y:S01]  /*2040*/  SEL R7, R11, R22, !P1 ;  /* 0x000000160b077207 */ /* 0x000fe20004800000 */
[----:B----4-:R-:W-:-:S04]  /*2050*/  IMAD.HI.U32 R20, R17, R2, RZ ;  /* 0x0000000211147227 */ /* 0x010fc800078e00ff */
[----:B------:R-:W-:Y:S01]  /*2060*/  IMAD.HI.U32 R6, R19, R2, RZ ;  /* 0x0000000213067227 */ /* 0x000fe200078e00ff */
[----:B------:R-:W-:-:S04]  /*2070*/  @P3 SHF.R.U32.HI R17, RZ, R3, R20 ;  /* 0x00000003ff113219 */ /* 0x000fc80000011614 */
[----:B------:R-:W-:Y:S01]  /*2080*/  @P3 SHF.R.U32.HI R19, RZ, R3, R6 ;  /* 0x00000003ff133219 */ /* 0x000fe20000011606 */
[----:B------:R-:W-:-:S04]  /*2090*/  IMAD R17, R40, R17, RZ ;  /* 0x0000001128117224 */ /* 0x000fc800078e02ff */
[----:B------:R-:W-:Y:S01]  /*20a0*/  IMAD R6, R40, R19, RZ ;  /* 0x0000001328067224 */ /* 0x000fe200078e02ff */
[C---:B------:R-:W-:Y:S02]  /*20b0*/  ISETP.GE.AND P0, PT, R5.reuse, R17, PT ;  /* 0x000000110500720c */ /* 0x040fe40003f06270 */
[----:B------:R-:W-:Y:S02]  /*20c0*/  IADD3 R17, PT, PT, -R5, RZ, RZ ;  /* 0x000000ff05117210 */ /* 0x000fe40007ffe1ff */
[----:B------:R-:W-:Y:S01]  /*20d0*/  ISETP.GE.OR P0, PT, R7, R6, P0 ;  /* 0x000000060700720c */ /* 0x000fe20000706670 */
[----:B------:R-:W-:-:S04]  /*20e0*/  IMAD.HI.U32 R6, R5, R2, RZ ;  /* 0x0000000205067227 */ /* 0x000fc800078e00ff */
[----:B------:R-:W-:Y:S01]  /*20f0*/  IMAD R8, R4, R17, R8 ;  /* 0x0000001104087224 */ /* 0x000fe200078e0208 */
[----:B------:R-:W-:-:S04]  /*2100*/  SHF.R.U32.HI R6, RZ, R3, R6 ;  /* 0x00000003ff067219 */ /* 0x000fc80000011606 */
[----:B------:R-:W-:-:S03]  /*2110*/  SEL R6, R5, R6, !P3 ;  /* 0x0000000605067207 */ /* 0x000fc60005800000 */
[----:B------:R-:W-:-:S04]  /*2120*/  @!P0 IMAD.HI.U32 R16, R7, R2, RZ ;  /* 0x0000000207108227 */ /* 0x000fc800078e00ff */
[----:B------:R-:W-:Y:S01]  /*2130*/  IMAD.MOV R2, RZ, RZ, -R6 ;  /* 0x000000ffff027224 */ /* 0x000fe200078e0a06 */
[----:B------:R-:W-:-:S03]  /*2140*/  @!P0 SHF.R.U32.HI R16, RZ, R3, R16 ;  /* 0x00000003ff108219 */ /* 0x000fc60000011610 */
[----:B------:R-:W-:Y:S01]  /*2150*/  IMAD R2, R40, R2, R5 ;  /* 0x0000000228027224 */ /* 0x000fe200078e0205 */
[----:B------:R-:W-:-:S05]  /*2160*/  @!P0 SEL R3, R7, R16, !P3 ;  /* 0x0000001007038207 */ /* 0x000fca0005800000 */
[--C-:B------:R-:W-:Y:S02]  /*2170*/  @!P0 IMAD.IADD R6, R6, 0x1, -R3.reuse ;  /* 0x0000000106068824 */ /* 0x100fe400078e0a03 */
[----:B------:R-:W-:Y:S01]  /*2180*/  @!P0 IMAD R3, R2, R19, R3 ;  /* 0x0000001302038224 */ /* 0x000fe200078e0203 */
[----:B------:R-:W-:Y:S01]  /*2190*/  IADD3 R2, PT, PT, -R7, RZ, RZ ;  /* 0x000000ff07027210 */ /* 0x000fe20007ffe1ff */
[----:B------:R-:W-:Y:S02]  /*21a0*/  @!P0 IMAD R5, R40, R6, R7 ;  /* 0x0000000628058224 */ /* 0x000fe400078e0207 */
[----:B------:R-:W-:Y:S02]  /*21b0*/  @!P0 IMAD.MOV.U32 R7, RZ, RZ, R3 ;  /* 0x000000ffff078224 */ /* 0x000fe400078e0003 */
[----:B------:R-:W-:Y:S02]  /*21c0*/  IMAD R2, R18, R2, R11 ;  /* 0x0000000212027224 */ /* 0x000fe400078e020b */
[----:B------:R-:W-:-:S02]  /*21d0*/  IMAD R8, R5, R4, R8 ;  /* 0x0000000405087224 */ /* 0x000fc400078e0208 */
[----:B------:R-:W-:Y:S02]  /*21e0*/  IMAD R11, R7, R18, R2 ;  /* 0x00000012070b7224 */ /* 0x000fe400078e0202 */
.L_x_34:
[----:B------:R-:W1:Y:S02]  /*21f0*/  LDCU UR8, c[0x0][0xb30] ;  /* 0x00016600ff0877ac */ /* 0x000e640008000800 */
[----:B-1----:R-:W-:-:S09]  /*2200*/  UISETP.NE.AND UP0, UPT, UR8, 0x1, UPT ;  /* 0x000000010800788c */ /* 0x002fd2000bf05270 */
[----:B------:R-:W-:Y:S05]  /*2210*/  BRA.U UP0, `(.L_x_35) ;  /* 0x0000000100407547 */ /* 0x000fea000b800000 */
[----:B------:R-:W1:Y:S08]  /*2220*/  LDC.64 R4, c[0x0][0xb10] ;  /* 0x0002c400ff047b82 */ /* 0x000e700000000a00 */
[----:B------:R-:W2:Y:S08]  /*2230*/  LDC.64 R2, c[0x0][0xb18] ;  /* 0x0002c600ff027b82 */ /* 0x000eb00000000a00 */
[----:B------:R-:W3:Y:S08]  /*2240*/  LDC R6, c[0x0][0xb20] ;  /* 0x0002c800ff067b82 */ /* 0x000ef00000000800 */
[----:B------:R-:W4:Y:S01]  /*2250*/  LDC R16, c[0x0][0xb0c] ;  /* 0x0002c300ff107b82 */ /* 0x000f220000000800 */
[----:B-1----:R-:W-:-:S05]  /*2260*/  IMAD.HI.U32 R4, R11, R4, RZ ;  /* 0x000000040b047227 */ /* 0x002fca00078e00ff */
[----:B------:R-:W-:Y:S01]  /*2270*/  SHF.R.U32.HI R4, RZ, R5, R4 ;  /* 0x00000005ff047219 */ /* 0x000fe20000011604 */
[----:B--2---:R-:W-:Y:S01]  /*2280*/  IMAD.HI.U32 R3, R8, R3, RZ ;  /* 0x0000000308037227 */ /* 0x004fe200078e00ff */
[----:B------:R-:W-:-:S04]  /*2290*/  ISETP.NE.AND P0, PT, R2, 0x1, PT ;  /* 0x000000010200780c */ /* 0x000fc80003f05270 */
[----:B---3--:R-:W-:-:S04]  /*22a0*/  SHF.R.U32.HI R3, RZ, R6, R3 ;  /* 0x00000006ff037219 */ /* 0x008fc80000011603 */
[----:B------:R-:W-:Y:S02]  /*22b0*/  SEL R3, R8, R3, !P0 ;  /* 0x0000000308037207 */ /* 0x000fe40004000000 */
[----:B----4-:R-:W-:-:S04]  /*22c0*/  ISETP.NE.AND P1, PT, R16, 0x1, PT ;  /* 0x000000011000780c */ /* 0x010fc80003f25270 */
[----:B------:R-:W-:-:S05]  /*22d0*/  SEL R4, R11, R4, !P1 ;  /* 0x000000040b047207 */ /* 0x000fca0004800000 */
[----:B------:R-:W-:Y:S02]  /*22e0*/  IMAD.IADD R5, R3, 0x1, -R4 ;  /* 0x0000000103057824 */ /* 0x000fe400078e0a04 */
[----:B------:R-:W-:Y:S02]  /*22f0*/  IMAD.IADD R3, R4, 0x1, -R3 ;  /* 0x0000000104037824 */ /* 0x000fe400078e0a03 */
[----:B------:R-:W-:Y:S02]  /*2300*/  IMAD R11, R5, R16, R11 ;  /* 0x00000010050b7224 */ /* 0x000fe400078e020b */
[----:B------:R-:W-:-:S07]  /*2310*/  IMAD R8, R3, R2, R8 ;  /* 0x0000000203087224 */ /* 0x000fce00078e0208 */
.L_x_35:
[----:B------:R-:W-:Y:S01]  /*2320*/  VIADD R14, R14, 0x1 ;  /* 0x000000010e0e7836 */ /* 0x000fe20000000000 */
[----:B------:R-:W-:Y:S01]  /*2330*/  PLOP3.LUT P1, PT, PT, PT, PT, 0x80, 0x8 ;  /* 0x000000000008781c */ /* 0x000fe20003f2f070 */
[----:B------:R-:W-:Y:S02]  /*2340*/  IMAD.IADD R97, R11, 0x1, R90 ;  /* 0x000000010b617824 */ /* 0x000fe400078e025a */
[----:B------:R-:W-:Y:S01]  /*2350*/  IMAD.IADD R91, R8, 0x1, R79 ;  /* 0x00000001085b7824 */ /* 0x000fe200078e024f */
[----:B------:R-:W-:-:S04]  /*2360*/  ISETP.NE.AND P0, PT, R14, 0x2, PT ;  /* 0x000000020e00780c */ /* 0x000fc80003f05270 */
[----:B------:R-:W-:Y:S02]  /*2370*/  SEL R2, RZ, 0x1, P0 ;  /* 0x00000001ff027807 */ /* 0x000fe40000000000 */
[----:B------:R-:W-:Y:S02]  /*2380*/  SEL R14, R14, RZ, P0 ;  /* 0x000000ff0e0e7207 */ /* 0x000fe40000000000 */
[----:B------:R-:W-:Y:S01]  /*2390*/  LOP3.LUT R13, R13, R2, RZ, 0x3c, !PT ;  /* 0x000000020d0d7212 */ /* 0x000fe200078e3cff */
[----:B------:R-:W-:Y:S06]  /*23a0*/  @P2 BRA `(.L_x_36) ;  /* 0xfffffff000a02947 */ /* 0x000fec000383ffff */
[----:B------:R-:W-:Y:S01]  /*23b0*/  UIADD3 UR4, UPT, UPT, UR4, 0x68, URZ ;  /* 0x0000006804047890 */ /* 0x000fe2000fffe0ff */
[----:B------:R-:W-:-:S03]  /*23c0*/  SHF.L.U32 R3, R15, 0x1f, RZ ;  /* 0x0000001f0f037819 */ /* 0x000fc600000006ff */
[----:B------:R-:W-:-:S09]  /*23d0*/  ULEA UR5, UR6, UR4, 0x3 ;  /* 0x0000000406057291 */ /* 0x000fd2000f8e18ff */
[----:B------:R-:W1:Y:S02]  /*23e0*/  SYNCS.PHASECHK.TRANS64.TRYWAIT P0, [UR5], R3 ;  /* 0x00000003ff0075a7 */ /* 0x000e640008001105 */
[----:B-1----:R-:W-:Y:S05]  /*23f0*/  @!P0 BRA `(.L_x_37) ;  /* 0x0000004400488947 */ /* 0x002fea0003800000 */
.L_x_110:
[----:B------:R-:W-:-:S04]  /*2400*/  UIADD3 UR6, UPT, UPT, UR6, 0x1, URZ ;  /* 0x0000000106067890 */ /* 0x000fc8000fffe0ff */
[----:B------:R-:W-:-:S04]  /*2410*/  UISETP.NE.AND UP0, UPT, UR6, 0xd, UPT ;  /* 0x0000000d0600788c */ /* 0x000fc8000bf05270 */
[----:B------:R-:W-:Y:S02]  /*2420*/  USEL UR7, URZ, 0x1, UP0 ;  /* 0x00000001ff077887 */ /* 0x000fe40008000000 */
[----:B------:R-:W-:-:S04]  /*2430*/  USEL UR6, UR6, URZ, UP0 ;  /* 0x000000ff06067287 */ /* 0x000fc80008000000 */
[----:B------:R-:W-:Y:S01]  /*2440*/  ULEA UR5, UR6, UR4, 0x3 ;  /* 0x0000000406057291 */ /* 0x000fe2000f8e18ff */
[----:B------:R-:W-:-:S04]  /*2450*/  LOP3.LUT R2, R15, UR7, RZ, 0x3c, !PT ;  /* 0x000000070f027c12 */ /* 0x000fc8000f8e3cff */
[----:B-1----:R-:W-:-:S04]  /*2460*/  SHF.L.U32 R3, R2, 0x1f, RZ ;  /* 0x0000001f02037819 */ /* 0x002fc800000006ff */
[----:B------:R-:W1:Y:S02]  /*2470*/  SYNCS.PHASECHK.TRANS64.TRYWAIT P0, [UR5], R3 ;  /* 0x00000003ff0075a7 */ /* 0x000e640008001105 */
[----:B-1----:R-:W-:Y:S05]  /*2480*/  @!P0 BRA `(.L_x_38) ;  /* 0x00000044003c8947 */ /* 0x002fea0003800000 */
.L_x_112:
        /* <DEDUP_REMOVED lines=9> */
.L_x_114:
        /* <DEDUP_REMOVED lines=9> */
.L_x_116:
        /* <DEDUP_REMOVED lines=9> */
.L_x_118:
        /* <DEDUP_REMOVED lines=9> */
.L_x_120:
        /* <DEDUP_REMOVED lines=9> */
.L_x_122:
        /* <DEDUP_REMOVED lines=9> */
.L_x_124:
        /* <DEDUP_REMOVED lines=9> */
.L_x_126:
        /* <DEDUP_REMOVED lines=9> */
.L_x_128:
        /* <DEDUP_REMOVED lines=9> */
.L_x_130:
        /* <DEDUP_REMOVED lines=9> */
.L_x_132:
[----:B------:R-:W-:-:S04]  /*2a30*/  UIADD3 UR6, UPT, UPT, UR6, 0x1, URZ ;  /* 0x0000000106067890 */ /* 0x000fc8000fffe0ff */
[----:B------:R-:W-:-:S04]  /*2a40*/  UISETP.NE.AND UP0, UPT, UR6, 0xd, UPT ;  /* 0x0000000d0600788c */ /* 0x000fc8000bf05270 */
[----:B------:R-:W-:Y:S02]  /*2a50*/  USEL UR5, URZ, 0x1, UP0 ;  /* 0x00000001ff057887 */ /* 0x000fe40008000000 */
[----:B------:R-:W-:-:S04]  /*2a60*/  USEL UR6, UR6, URZ, UP0 ;  /* 0x000000ff06067287 */ /* 0x000fc80008000000 */
[----:B------:R-:W-:Y:S01]  /*2a70*/  ULEA UR6, UR6, UR4, 0x3 ;  /* 0x0000000406067291 */ /* 0x000fe2000f8e18ff */
[----:B-1----:R-:W-:-:S04]  /*2a80*/  LOP3.LUT R3, R2, UR5, RZ, 0x3c, !PT ;  /* 0x0000000502037c12 */ /* 0x002fc8000f8e3cff */
[----:B------:R-:W-:Y:S01]  /*2a90*/  SHF.L.U32 R3, R3, 0x1f, RZ ;  /* 0x0000001f03037819 */ /* 0x000fe200000006ff */
[----:B----4-:R-:W-:-:S07]  /*2aa0*/  IMAD.U32 R0, RZ, RZ, UR6 ;  /* 0x00000006ff007e24 */ /* 0x010fce000f8e00ff */
.L_x_49:
[----:B-1----:R1:W2:Y:S02]  /*2ab0*/  SYNCS.PHASECHK.TRANS64.TRYWAIT P0, [R0+URZ], R3 ;  /* 0x00000003000075a7 */ /* 0x0022a400080011ff */
[----:B--2---:R-:W-:Y:S05]  /*2ac0*/  @!P0 NANOSLEEP.SYNCS 0x989680 ;  /* 0x009896800000895d */ /* 0x004fea0003900000 */
[----:B------:R-:W2:Y:S02]  /*2ad0*/  @!P0 SYNCS.PHASECHK.TRANS64 P0, [R0+URZ], R3 ;  /* 0x00000003000085a7 */ /* 0x000ea400080010ff */
[----:B--2---:R-:W-:Y:S05]  /*2ae0*/  @P0 EXIT ;  /* 0x000000000000094d */ /* 0x004fea0003800000 */
[----:B------:R-:W-:Y:S05]  /*2af0*/  BRA `(.L_x_49) ;  /* 0xfffffffc00ec7947 */ /* 0x000fea000383ffff */
.L_x_18:
[----:B------:R-:W-:-:S04]  /*2b00*/  UISETP.NE.AND UP1, UPT, UR37, URZ, UPT ;  /* 0x000000ff2500728c */ /* 0x000fc8000bf25270 */
[----:B------:R-:W-:-:S09]  /*2b10*/  UISETP.NE.OR UP1, UPT, UR8, 0x1, UP1 ;  /* 0x000000010800788c */ /* 0x000fd20008f25670 */
[----:B------:R-:W-:Y:S05]  /*2b20*/  BRA.U UP1, `(.L_x_50) ;  /* 0x0000000501487547 */ /* 0x000fea000b800000 */
[----:B------:R-:W-:Y:S01]  /*2b30*/  ISETP.NE.AND P2, PT, R2, RZ, PT ;  /* 0x000000ff0200720c */ /* 0x000fe20003f45270 */
[----:B------:R-:W-:Y:S01]  /*2b40*/  IMAD.MOV.U32 R12, RZ, RZ, 0x1 ;  /* 0x00000001ff0c7424 */ /* 0x000fe200078e00ff */
[----:B------:R-:W-:Y:S02]  /*2b50*/  CS2R R10, SRZ ;  /* 0x00000000000a7805 */ /* 0x000fe4000001ff00 */
[----:B------:R-:W-:Y:S01]  /*2b60*/  CS2R R8, SRZ ;  /* 0x0000000000087805 */ /* 0x000fe2000001ff00 */
[----:B------:R-:W-:Y:S01]  /*2b70*/  UMOV UR4, 0x400 ;  /* 0x0000040000047882 */ /* 0x000fe20000000000 */
[----:B------:R-:W-:Y:S01]  /*2b80*/  UMOV UR6, URZ ;  /* 0x000000ff00067c82 */ /* 0x000fe20008000000 */
[----:B------:R-:W-:-:S12]  /*2b90*/  ULEA UR37, UR37, UR4, 0x18 ;  /* 0x0000000425257291 */ /* 0x000fd8000f8ec0ff */
.L_x_54:
[----:B------:R-:W-:Y:S02]  /*2ba0*/  LEA R0, R8, UR37, 0x3 ;  /* 0x0000002508007c11 */ /* 0x000fe4000f8e18ff */
[----:B------:R-:W-:-:S03]  /*2bb0*/  SHF.L.U32 R5, R9, 0x1f, RZ ;  /* 0x0000001f09057819 */ /* 0x000fc600000006ff */
[----:B------:R-:W-:Y:S01]  /*2bc0*/  VIADD R4, R0, 0x160 ;  /* 0x0000016000047836 */ /* 0x000fe20000000000 */
[----:B------:R-:W1:Y:S02]  /*2bd0*/  SYNCS.PHASECHK.TRANS64.TRYWAIT P0, [R0+URZ+0x150], R5 ;  /* 0x00015005000075a7 */ /* 0x000e6400080011ff */
[----:B-1----:R-:W-:Y:S05]  /*2be0*/  @!P0 BRA `(.L_x_51) ;  /* 0x00000040006c8947 */ /* 0x002fea0003800000 */
.L_x_133:
[----:B------:R-:W-:Y:S01]  /*2bf0*/  ULEA UR5, UR6, UR37, 0x3 ;  /* 0x0000002506057291 */ /* 0x000fe2000f8e18ff */
[----:B------:R-:W-:Y:S02]  /*2c00*/  PRMT R4, RZ, 0x654, R4 ;  /* 0x00000654ff047816 */ /* 0x000fe40000000004 */
[----:B-1----:R-:W-:Y:S01]  /*2c10*/  SHF.L.U32 R5, R12, 0x1f, RZ ;  /* 0x0000001f0c057819 */ /* 0x002fe200000006ff */
[----:B------:R-:W-:Y:S01]  /*2c20*/  UIADD3 UR4, UPT, UPT, UR5, 0xf0, URZ ;  /* 0x000000f005047890 */ /* 0x000fe2000fffe0ff */
[----:B------:R1:W-:Y:S05]  /*2c30*/  SYNCS.ARRIVE.TRANS64.RED.A1T0 RZ, [R4+URZ], RZ ;  /* 0x000000ff04ff79a7 */ /* 0x0003ea00081004ff */
[----:B------:R-:W-:Y:S01]  /*2c40*/  IMAD.U32 R7, RZ, RZ, UR4 ;  /* 0x00000004ff077e24 */ /* 0x000fe2000f8e00ff */
[----:B------:R-:W2:Y:S04]  /*2c50*/  SYNCS.PHASECHK.TRANS64.TRYWAIT P0, [UR5+0x100], R5 ;  /* 0x00010005ff0075a7 */ /* 0x000ea80008001105 */
[----:B------:R-:W-:Y:S01]  /*2c60*/  PRMT R6, R2, 0x654, R7 ;  /* 0x0000065402067816 */ /* 0x000fe20000000007 */
[----:B-1----:R-:W-:Y:S01]  /*2c70*/  @!P2 IMAD.MOV.U32 R4, RZ, RZ, 0x10 ;  /* 0x00000010ff04a424 */ /* 0x002fe200078e00ff */
[----:B--2---:R-:W-:Y:S06]  /*2c80*/  @!P0 BRA `(.L_x_52) ;  /* 0x0000004000588947 */ /* 0x004fec0003800000 */
.L_x_135:
[----:B------:R-:W-:Y:S01]  /*2c90*/  ULEA UR4, UR6, UR37, 0x4 ;  /* 0x0000002506047291 */ /* 0x000fe2000f8e20ff */
[----:B------:R-:W-:Y:S01]  /*2ca0*/  SEL R3, R6, R3, !P2 ;  /* 0x0000000306037207 */ /* 0x000fe20005000000 */
[----:B------:R-:W-:Y:S01]  /*2cb0*/  UIADD3 UR5, UPT, UPT, UR5, 0xf0, URZ ;  /* 0x000000f005057890 */ /* 0x000fe2000fffe0ff */
[----:B-1----:R-:W-:Y:S01]  /*2cc0*/  LEA R0, R11, UR37, 0x3 ;  /* 0x000000250b007c11 */ /* 0x002fe2000f8e18ff */
[----:B------:R-:W-:Y:S01]  /*2cd0*/  UIADD3 UR4, UPT, UPT, UR4, 0x180, URZ ;  /* 0x0000018004047890 */ /* 0x000fe2000fffe0ff */
[----:B------:R-:W-:Y:S01]  /*2ce0*/  SHF.L.U32 R5, R10, 0x1f, RZ ;  /* 0x0000001f0a057819 */ /* 0x000fe200000006ff */
[----:B------:R1:W-:Y:S01]  /*2cf0*/  @!P2 SYNCS.ARRIVE.TRANS64.RED RZ, [R3+URZ], R4 ;  /* 0x0000000403ffa9a7 */ /* 0x0003e200080004ff */
[----:B------:R-:W-:Y:S01]  /*2d00*/  UIADD3 UR6, UPT, UPT, UR6, 0x1, URZ ;  /* 0x0000000106067890 */ /* 0x000fe2000fffe0ff */
[----:B------:R-:W-:-:S03]  /*2d10*/  VIADD R8, R8, 0x1 ;  /* 0x0000000108087836 */ /* 0x000fc60000000000 */
[----:B------:R-:W-:Y:S02]  /*2d20*/  UISETP.NE.AND UP0, UPT, UR6, 0x2, UPT ;  /* 0x000000020600788c */ /* 0x000fe4000bf05270 */
[----:B------:R-:W-:Y:S06]  /*2d30*/  UGETNEXTWORKID.BROADCAST [UR4], [UR5] ;  /* 0x00000000040073ca */ /* 0x000fec0008000100 */
[----:B------:R-:W-:Y:S01]  /*2d40*/  USEL UR4, URZ, 0x1, UP0 ;  /* 0x00000001ff047887 */ /* 0x000fe20008000000 */
[----:B------:R-:W-:Y:S01]  /*2d50*/  ISETP.NE.AND P0, PT, R8, 0x2, PT ;  /* 0x000000020800780c */ /* 0x000fe20003f05270 */
[----:B------:R-:W-:Y:S01]  /*2d60*/  USEL UR6, UR6, URZ, UP0 ;  /* 0x000000ff06067287 */ /* 0x000fe20008000000 */
[----:B------:R-:W2:Y:S03]  /*2d70*/  SYNCS.PHASECHK.TRANS64.TRYWAIT P1, [R0+URZ+0xf0], R5 ;  /* 0x0000f005000075a7 */ /* 0x000ea600080211ff */
[----:B------:R-:W-:Y:S01]  /*2d80*/  LOP3.LUT R12, R12, UR4, RZ, 0x3c, !PT ;  /* 0x000000040c0c7c12 */ /* 0x000fe2000f8e3cff */
[----:B-12---:R-:W-:Y:S07]  /*2d90*/  @!P1 BRA `(.L_x_53) ;  /* 0x00000040002c9947 */ /* 0x006fee0003800000 */
.L_x_136:
[C---:B------:R-:W-:Y:S01]  /*2da0*/  LEA R4, R11.reuse, UR37, 0x4 ;  /* 0x000000250b047c11 */ /* 0x040fe2000f8e20ff */
[----:B-1----:R-:W-:Y:S01]  /*2db0*/  VIADD R0, R0, 0x100 ;  /* 0x0000010000007836 */ /* 0x002fe20000000000 */
[----:B------:R-:W-:Y:S01]  /*2dc0*/  SEL R8, R8, RZ, P0 ;  /* 0x000000ff08087207 */ /* 0x000fe20000000000 */
[----:B------:R-:W-:-:S03]  /*2dd0*/  VIADD R11, R11, 0x1 ;  /* 0x000000010b0b7836 */ /* 0x000fc60000000000 */
[----:B------:R-:W1:Y:S01]  /*2de0*/  LDS.128 R4, [R4+0x180] ;  /* 0x0001800004047984 */ /* 0x000e620000000c00 */
[----:B------:R-:W-:Y:S02]  /*2df0*/  PRMT R0, RZ, 0x654, R0 ;  /* 0x00000654ff007816 */ /* 0x000fe40000000000 */
[C---:B------:R-:W-:Y:S01]  /*2e00*/  ISETP.NE.AND P1, PT, R11.reuse, 0x2, PT ;  /* 0x000000020b00780c */ /* 0x040fe20003f25270 */
[----:B------:R-:W-:Y:S01]  /*2e10*/  @!PT LDS RZ, [RZ] ;  /* 0x00000000fffff984 */ /* 0x000fe20000000800 */
[----:B------:R-:W-:Y:S01]  /*2e20*/  @!PT LDS RZ, [RZ] ;  /* 0x00000000fffff984 */ /* 0x000fe20000000800 */
[----:B------:R-:W-:Y:S01]  /*2e30*/  @!PT LDS RZ, [RZ] ;  /* 0x00000000fffff984 */ /* 0x000fe20000000800 */
[----:B------:R-:W-:Y:S01]  /*2e40*/  @!PT LDS RZ, [RZ] ;  /* 0x00000000fffff984 */ /* 0x000fe20000000800 */
[----:B------:R2:W-:Y:S06]  /*2e50*/  MEMBAR.ALL.CTA ;  /* 0x0000000000007992 */ /* 0x0005ec0000008000 */
[----:B--2---:R-:W2:Y:S01]  /*2e60*/  FENCE.VIEW.ASYNC.S ;  /* 0x00000000000073c6 */ /* 0x004ea20000000000 */
[----:B------:R-:W-:Y:S01]  /*2e70*/  SEL R11, R11, RZ, P1 ;  /* 0x000000ff0b0b7207 */ /* 0x000fe20000800000 */
[----:B--2---:R2:W-:Y:S01]  /*2e80*/  SYNCS.ARRIVE.TRANS64.RED.A1T0 RZ, [R0+URZ], RZ ;  /* 0x000000ff00ff79a7 */ /* 0x0045e200081004ff */
[----:B-1----:R-:W-:-:S02]  /*2e90*/  LOP3.LUT P3, RZ, R6, 0x1, RZ, 0xc0, !PT ;  /* 0x0000000106ff7812 */ /* 0x002fc4000786c0ff */
[----:B------:R-:W-:-:S04]  /*2ea0*/  SEL R5, RZ, 0x1, P1 ;  /* 0x00000001ff057807 */ /* 0x000fc80000800000 */
[----:B------:R-:W-:Y:S02]  /*2eb0*/  LOP3.LUT R10, R10, R5, RZ, 0x3c, !PT ;  /* 0x000000050a0a7212 */ /* 0x000fe400078e3cff */
[----:B--2---:R-:W-:-:S04]  /*2ec0*/  SEL R0, RZ, 0x1, P0 ;  /* 0x00000001ff007807 */ /* 0x004fc80000000000 */
[----:B------:R-:W-:Y:S01]  /*2ed0*/  LOP3.LUT R9, R9, R0, RZ, 0x3c, !PT ;  /* 0x0000000009097212 */ /* 0x000fe200078e3cff */
[----:B------:R-:W-:Y:S06]  /*2ee0*/  @P3 BRA `(.L_x_54) ;  /* 0xfffffffc002c3947 */ /* 0x000fec000383ffff */
[----:B------:R-:W-:Y:S01]  /*2ef0*/  ULEA UR5, UR6, UR37, 0x3 ;  /* 0x0000002506057291 */ /* 0x000fe2000f8e18ff */
[----:B------:R-:W-:-:S08]  /*2f00*/  SHF.L.U32 R3, R12, 0x1f, RZ ;  /* 0x0000001f0c037819 */ /* 0x000fd000000006ff */
[----:B------:R-:W1:Y:S02]  /*2f10*/  SYNCS.PHASECHK.TRANS64 P0, [UR5+0x100], R3 ;  /* 0x00010003ff0075a7 */ /* 0x000e640008001005 */
[----:B-1----:R-:W-:Y:S05]  /*2f20*/  @P0 BRA `(.L_x_55) ;  /* 0x0000000000080947 */ /* 0x002fea0003800000 */
[----:B------:R-:W1:Y:S02]  /*2f30*/  SYNCS.PHASECHK.TRANS64.TRYWAIT P0, [UR5+0x100], R3 ;  /* 0x00010003ff0075a7 */ /* 0x000e640008001105 */
[----:B-1----:R-:W-:Y:S05]  /*2f40*/  @!P0 BRA `(.L_x_56) ;  /* 0x0000003c00d48947 */ /* 0x002fea0003800000 */
.L_x_55:
[----:B------:R-:W-:-:S04]  /*2f50*/  UIADD3 UR4, UPT, UPT, UR6, 0x1, URZ ;  /* 0x0000000106047890 */ /* 0x000fc8000fffe0ff */
[----:B------:R-:W-:-:S04]  /*2f60*/  UISETP.NE.AND UP0, UPT, UR4, 0x2, UPT ;  /* 0x000000020400788c */ /* 0x000fc8000bf05270 */
[----:B------:R-:W-:Y:S02]  /*2f70*/  USEL UR7, URZ, 0x1, UP0 ;  /* 0x00000001ff077887 */ /* 0x000fe40008000000 */
[----:B------:R-:W-:-:S04]  /*2f80*/  USEL UR4, UR4, URZ, UP0 ;  /* 0x000000ff04047287 */ /* 0x000fc80008000000 */
[----:B------:R-:W-:Y:S01]  /*2f90*/  ULEA UR4, UR4, UR37, 0x3 ;  /* 0x0000002504047291 */ /* 0x000fe2000f8e18ff */
[----:B-1----:R-:W-:-:S04]  /*2fa0*/  LOP3.LUT R3, R12, UR7, RZ, 0x3c, !PT ;  /* 0x000000070c037c12 */ /* 0x002fc8000f8e3cff */
[----:B------:R-:W-:-:S04]  /*2fb0*/  SHF.L.U32 R0, R3, 0x1f, RZ ;  /* 0x0000001f03007819 */ /* 0x000fc800000006ff */
[----:B------:R-:W1:Y:S02]  /*2fc0*/  SYNCS.PHASECHK.TRANS64 P0, [UR4+0x100], R0 ;  /* 0x00010000ff0075a7 */ /* 0x000e640008001004 */
[----:B-1----:R-:W-:Y:S05]  /*2fd0*/  @P0 EXIT ;  /* 0x000000000000094d */ /* 0x002fea0003800000 */
[----:B------:R-:W-:Y:S02]  /*2fe0*/  SHF.L.U32 R3, R3, 0x1f, RZ ;  /* 0x0000001f03037819 */ /* 0x000fe400000006ff */
[----:B------:R-:W-:-:S07]  /*2ff0*/  MOV R0, UR4 ;  /* 0x0000000400007c02 */ /* 0x000fce0008000f00 */
.L_x_57:
[----:B-1----:R1:W2:Y:S02]  /*3000*/  SYNCS.PHASECHK.TRANS64.TRYWAIT P0, [R0+URZ+0x100], R3 ;  /* 0x00010003000075a7 */ /* 0x0022a400080011ff */
[----:B--2---:R-:W-:Y:S05]  /*3010*/  @!P0 NANOSLEEP.SYNCS 0x989680 ;  /* 0x009896800000895d */ /* 0x004fea0003900000 */
[----:B------:R-:W2:Y:S02]  /*3020*/  @!P0 SYNCS.PHASECHK.TRANS64 P0, [R0+URZ+0x100], R3 ;  /* 0x00010003000085a7 */ /* 0x000ea400080010ff */
[----:B--2---:R-:W-:Y:S05]  /*3030*/  @P0 EXIT ;  /* 0x000000000000094d */ /* 0x004fea0003800000 */
[----:B------:R-:W-:Y:S05]  /*3040*/  BRA `(.L_x_57) ;  /* 0xfffffffc00ec7947 */ /* 0x000fea000383ffff */
.L_x_50:
[----:B------:R-:W-:-:S09]  /*3050*/  UISETP.NE.AND UP1, UPT, UR8, URZ, UPT ;  /* 0x000000ff0800728c */ /* 0x000fd2000bf25270 */
[----:B------:R-:W-:Y:S05]  /*3060*/  BRA.U UP1, `(.L_x_58) ;  /* 0x0000000d01cc7547 */ /* 0x000fea000b800000 */
[----:B------:R-:W-:Y:S01]  /*3070*/  UMOV UR4, 0x40 ;  /* 0x0000004000047882 */ /* 0x000fe20000000000 */
[----:B------:R-:W-:Y:S01]  /*3080*/  NOP ;  /* 0x0000000000007918 */ /* 0x000fe20000000000 */
[----:B------:R-:W-:Y:S01]  /*3090*/  ULEA UR4, UR37, UR4, 0x18 ;  /* 0x0000000425047291 */ /* 0x000fe2000f8ec0ff */
[----:B------:R-:W-:Y:S02]  /*30a0*/  UMOV UR5, 0x400 ;  /* 0x0000040000057882 */ /* 0x000fe40000000000 */
[----:B------:R-:W-:-:S06]  /*30b0*/  ULEA UR37, UR37, UR5, 0x18 ;  /* 0x0000000525257291 */ /* 0x000fcc000f8ec0ff */
[----:B------:R-:W1:Y:S02]  /*30c0*/  LDS.U8 R0, [UR4+0x1c] ;  /* 0x00001c04ff007984 */ /* 0x000e640008000000 */
[----:B-1----:R-:W-:-:S13]  /*30d0*/  ISETP.NE.AND P0, PT, R0, RZ, PT ;  /* 0x000000ff0000720c */ /* 0x002fda0003f05270 */
[----:B------:R-:W-:Y:S05]  /*30e0*/  @P0 BRA `(.L_x_59) ;  /* 0x0000000000580947 */ /* 0x000fea0003800000 */
[----:B------:R-:W-:-:S13]  /*30f0*/  ELECT P0, URZ, PT ;  /* 0x0000000000ff782f */ /* 0x000fda0003800000 */
[----:B------:R-:W-:Y:S05]  /*3100*/  @!P0 BRA `(.L_x_60) ;  /* 0x0000000000608947 */ /* 0x000fea0003800000 */
[----:B------:R-:W-:Y:S01]  /*3110*/  UMOV UR5, 0x10 ;  /* 0x0000001000057882 */ /* 0x000fe20000000000 */
[----:B------:R-:W-:Y:S01]  /*3120*/  HFMA2 R0, -RZ, RZ, 0, 5.9604644775390625e-08 ;  /* 0x00000001ff007431 */ /* 0x000fe200000001ff */
[----:B------:R-:W-:-:S03]  /*3130*/  MOV R2, 0xffff ;  /* 0x0000ffff00027802 */ /* 0x000fc60000000f00 */
[----:B------:R-:W-:Y:S04]  /*3140*/  DEPBAR.LE SB1, 0x36 ;  /* 0x00009d800000791a */ /* 0x000fe80000000000 */
[----:B------:R-:W1:Y:S02]  /*3150*/  UTCATOMSWS.FIND_AND_SET.ALIGN UP0, UR5, UR5 ;  /* 0x00000005000575e3 */ /* 0x000e640008000800 */
[----:B-1----:R-:W-:Y:S01]  /*3160*/  MOV R3, UR5 ;  /* 0x0000000500037c02 */ /* 0x002fe20008000f00 */
[----:B------:R-:W-:Y:S06]  /*3170*/  BRA.U UP0, `(.L_x_61) ;  /* 0x0000000100187547 */ /* 0x000fec000b800000 */
.L_x_62:
[----:B------:R-:W-:Y:S05]  /*3180*/  NANOSLEEP 0x64 ;  /* 0x000000640000795d */ /* 0x000fea0003800000 */
[----:B------:R-:W-:-:S05]  /*3190*/  UMOV UR5, 0x10 ;  /* 0x0000001000057882 */ /* 0x000fca0000000000 */
[----:B------:R-:W-:Y:S04]  /*31a0*/  DEPBAR.LE SB1, 0x36 ;  /* 0x00009d800000791a */ /* 0x000fe80000000000 */
[----:B------:R-:W1:Y:S02]  /*31b0*/  UTCATOMSWS.FIND_AND_SET.ALIGN UP0, UR5, UR5 ;  /* 0x00000005000575e3 */ /* 0x000e640008000800 */
[----:B-1----:R-:W-:Y:S01]  /*31c0*/  MOV R3, UR5 ;  /* 0x0000000500037c02 */ /* 0x002fe20008000f00 */
[----:B------:R-:W-:Y:S05]  /*31d0*/  BRA.U !UP0, `(.L_x_62) ;  /* 0xfffffffd08e87547 */ /* 0x000fea000b83ffff */
.L_x_61:
[-C--:B------:R-:W-:Y:S02]  /*31e0*/  SHF.L.U32 R2, R2, R3.reuse, RZ ;  /* 0x0000000302027219 */ /* 0x080fe400000006ff */
[----:B------:R-:W-:Y:S01]  /*31f0*/  SHF.L.U32 R0, R0, R3, RZ ;  /* 0x0000000300007219 */ /* 0x000fe200000006ff */
[----:B------:R-:W-:Y:S02]  /*3200*/  IMAD.SHL.U32 R3, R3, 0x20, RZ ;  /* 0x0000002003037824 */ /* 0x000fe400078e00ff */
[----:B------:R1:W-:Y:S04]  /*3210*/  ATOMS.OR RZ, [UR4+0x14], R2 ;  /* 0x00001402ffff798c */ /* 0x0003e8000b000004 */
[----:B------:R1:W-:Y:S04]  /*3220*/  ATOMS.OR RZ, [UR4+0x18], R0 ;  /* 0x00001800ffff798c */ /* 0x0003e8000b000004 */
[----:B------:R1:W-:Y:S01]  /*3230*/  STS [UR37+0x1a0], R3 ;  /* 0x0001a003ff007988 */ /* 0x0003e20008000825 */
[----:B------:R-:W-:Y:S05]  /*3240*/  BRA `(.L_x_60) ;  /* 0x0000000000107947 */ /* 0x000fea0003800000 */
.L_x_59:
[----:B------:R-:W-:Y:S02]  /*3250*/  MOV R0, 0xffffffff ;  /* 0xffffffff00007802 */ /* 0x000fe40000000f00 */
[----:B------:R-:W-:-:S03]  /*3260*/  MOV R2, 0x3290 ;  /* 0x0000329000027802 */ /* 0x000fc60000000f00 */
[----:B------:R1:W-:Y:S04]  /*3270*/  STS [UR37+0x1a0], R0 ;  /* 0x0001a000ff007988 */ /* 0x0003e80008000825 */
[----:B-1-3-5:R-:W-:Y:S05]  /*3280*/  CALL.REL.NOINC `($__internal_1_$__cuda_sm10x_tcgen05_guardrail_trap_phase_invalid_during_alloc) ;  /* 0x0000004000507944 */ /* 0x02afea0003c00000 */
.L_x_60:
[----:B------:R-:W-:Y:S05]  /*3290*/  WARPSYNC.ALL ;  /* 0x0000000000007948 */ /* 0x000fea0003800000 */
[----:B------:R-:W2:Y:S01]  /*32a0*/  S2UR UR5, SR_CgaCtaId ;  /* 0x00000000000579c3 */ /* 0x000ea20000008800 */
[----:B------:R-:W-:Y:S01]  /*32b0*/  UMOV UR4, 0x400 ;  /* 0x0000040000047882 */ /* 0x000fe20000000000 */
[----:B------:R-:W-:-:S06]  /*32c0*/  NOP ;  /* 0x0000000000007918 */ /* 0x000fcc0000000000 */
[----:B------:R-:W-:Y:S06]  /*32d0*/  BAR.ARV 0x6, 0xa0 ;  /* 0x0182800000007b1d */ /* 0x000fec0000002000 */
[----:B------:R-:W4:Y:S01]  /*32e0*/  LDCU UR7, c[0x0][0x38c] ;  /* 0x00007180ff0777ac */ /* 0x000f220008000800 */
[----:B------:R-:W-:Y:S01]  /*32f0*/  IMAD.MOV.U32 R11, RZ, RZ, 0x1 ;  /* 0x00000001ff0b7424 */ /* 0x000fe200078e00ff */
[----:B------:R-:W-:Y:S01]  /*3300*/  CS2R R8, SRZ ;  /* 0x0000000000087805 */ /* 0x000fe2000001ff00 */
[----:B------:R-:W-:Y:S01]  /*3310*/  IMAD.MOV.U32 R10, RZ, RZ, RZ ;  /* 0x000000ffff0a7224 */ /* 0x000fe200078e00ff */
[----:B------:R-:W3:Y:S01]  /*3320*/  LDCU UR6, c[0x0][0x38c] ;  /* 0x00007180ff0677ac */ /* 0x000ee20008000800 */
[----:B------:R-:W-:Y:S01]  /*3330*/  UMOV UR15, URZ ;  /* 0x000000ff000f7c82 */ /* 0x000fe20008000000 */
[----:B------:R-:W-:Y:S01]  /*3340*/  UMOV UR14, URZ ;  /* 0x000000ff000e7c82 */ /* 0x000fe20008000000 */
[----:B--2---:R-:W-:Y:S01]  /*3350*/  ULEA UR5, UR5, UR4, 0x18 ;  /* 0x0000000405057291 */ /* 0x004fe2000f8ec0ff */
[----:B------:R-:W-:Y:S01]  /*3360*/  UMOV UR24, 0x0 ;  /* 0x0000000000187882 */ /* 0x000fe20000000000 */
[----:B------:R-:W-:-:S02]  /*3370*/  UMOV UR25, 0x4100010 ;  /* 0x0410001000197882 */ /* 0x000fc40000000000 */
[----:B------:R-:W-:Y:S02]  /*3380*/  UIADD3 UR10, UPT, UPT, UR5, 0x2400, URZ ;  /* 0x00002400050a7890 */ /* 0x000fe4000fffe0ff */
[----:B------:R-:W-:Y:S02]  /*3390*/  UIADD3 UR11, UPT, UPT, UR5, 0x1c400, URZ ;  /* 0x0001c400050b7890 */ /* 0x000fe4000fffe0ff */
[----:B----4-:R-:W-:Y:S01]  /*33a0*/  UIADD3 UR7, UPT, UPT, UR7, 0x7f, URZ ;  /* 0x0000007f07077890 */ /* 0x010fe2000fffe0ff */
[----:B-1----:R-:W1:Y:S01]  /*33b0*/  LDS R0, [UR5+0x1a0] ;  /* 0x0001a005ff007984 */ /* 0x002e620008000800 */
[----:B------:R-:W-:Y:S02]  /*33c0*/  USHF.R.U32.HI UR10, URZ, 0x4, UR10 ;  /* 0x00000004ff0a7899 */ /* 0x000fe4000801160a */
[----:B------:R-:W-:Y:S02]  /*33d0*/  USHF.R.S32.HI UR4, URZ, 0x1f, UR7 ;  /* 0x0000001fff047899 */ /* 0x000fe40008011407 */
[----:B------:R-:W-:-:S02]  /*33e0*/  USHF.R.U32.HI UR11, URZ, 0x4, UR11 ;  /* 0x00000004ff0b7899 */ /* 0x000fc4000801160b */
[----:B------:R-:W-:Y:S02]  /*33f0*/  ULEA.HI UR4, UR4, UR7, URZ, 0x7 ;  /* 0x0000000704047291 */ /* 0x000fe4000f8f38ff */
[----:B------:R-:W-:Y:S02]  /*3400*/  ULOP3.LUT UR10, UR10, 0x3fff, URZ, 0xc0, !UPT ;  /* 0x00003fff0a0a7892 */ /* 0x000fe4000f8ec0ff */
[----:B------:R-:W-:Y:S02]  /*3410*/  USHF.R.S32.HI UR4, URZ, 0x7, UR4 ;  /* 0x00000007ff047899 */ /* 0x000fe40008011404 */
[----:B------:R-:W-:Y:S02]  /*3420*/  ULOP3.LUT UR11, UR11, 0x3fff, URZ, 0xc0, !UPT ;  /* 0x00003fff0b0b7892 */ /* 0x000fe4000f8ec0ff */
[----:B------:R-:W-:Y:S01]  /*3430*/  UISETP.LT.AND UP0, UPT, UR4, 0x1, UPT ;  /* 0x000000010400788c */ /* 0x000fe2000bf01270 */
[----:B------:R-:W-:Y:S01]  /*3440*/  UMOV UR22, 0x0 ;  /* 0x0000000000167882 */ /* 0x000fe20000000000 */
[----:B------:R-:W-:-:S02]  /*3450*/  UMOV UR23, 0x4100010 ;  /* 0x0410001000177882 */ /* 0x000fc40000000000 */
[----:B------:R-:W-:Y:S02]  /*3460*/  USEL UR9, UR4, 0x1, !UP0 ;  /* 0x0000000104097887 */ /* 0x000fe4000c000000 */
[----:B------:R-:W-:Y:S02]  /*3470*/  ULOP3.LUT UR10, UR10, 0x10000, URZ, 0xfc, !UPT ;  /* 0x000100000a0a7892 */ /* 0x000fe4000f8efcff */
[----:B------:R-:W-:Y:S02]  /*3480*/  ULOP3.LUT UR11, UR11, 0x10000, URZ, 0xfc, !UPT ;  /* 0x000100000b0b7892 */ /* 0x000fe4000f8efcff */
[----:B------:R-:W-:Y:S02]  /*3490*/  UIADD3 UR9, UPT, UPT, -UR9, URZ, URZ ;  /* 0x000000ff09097290 */ /* 0x000fe4000fffe1ff */
[----:B---3--:R-:W-:Y:S01]  /*34a0*/  UISETP.GE.AND UP3, UPT, UR6, 0x1, UPT ;  /* 0x000000010600788c */ /* 0x008fe2000bf66270 */
[----:B------:R-:W-:Y:S01]  /*34b0*/  UMOV UR20, 0x0 ;  /* 0x0000000000147882 */ /* 0x000fe20000000000 */
[----:B------:R-:W-:Y:S01]  /*34c0*/  UMOV UR21, 0x4100010 ;  /* 0x0410001000157882 */ /* 0x000fe20000000000 */
[----:B------:R-:W-:Y:S01]  /*34d0*/  UMOV UR18, 0x0 ;  /* 0x0000000000127882 */ /* 0x000fe20000000000 */
[----:B------:R-:W-:Y:S01]  /*34e0*/  UMOV UR19, 0x4100010 ;  /* 0x0410001000137882 */ /* 0x000fe20000000000 */
[----:B-1----:R-:W-:-:S15]  /*34f0*/  R2UR UR16, R0 ;  /* 0x00000000001072ca */ /* 0x002fde00000e0000 */
.L_x_69:
[----:B------:R-:W-:Y:S02]  /*3500*/  LEA R0, R10, UR5, 0x3 ;  /* 0x000000050a007c11 */ /* 0x000fe4000f8e18ff */
[----:B------:R-:W-:Y:S02]  /*3510*/  SHF.L.U32 R5, R9, 0x1f, RZ ;  /* 0x0000001f09057819 */ /* 0x000fe400000006ff */
[----:B------:R-:W-:Y:S01]  /*3520*/  PLOP3.LUT P0, PT, PT, PT, UP3, 0x80, 0x8 ;  /* 0x000000000008781c */ /* 0x000fe20003f0f038 */
[----:B------:R-:W-:Y:S01]  /*3530*/  VIADD R3, R0, 0x100 ;  /* 0x0000010000037836 */ /* 0x000fe20000000000 */
[----:B-1----:R-:W1:Y:S02]  /*3540*/  SYNCS.PHASECHK.TRANS64.TRYWAIT P1, [R0+URZ+0xf0], R5 ;  /* 0x0000f005000075a7 */ /* 0x002e6400080211ff */
[----:B-1-3--:R-:W-:Y:S09]  /*3550*/  @!P1 BRA `(.L_x_63) ;  /* 0x0000003800689947 */ /* 0x00aff20003800000 */
.L_x_138:
[----:B------:R-:W-:Y:S01]  /*3560*/  LEA R4, R10, UR5, 0x4 ;  /* 0x000000050a047c11 */ /* 0x000fe2000f8e20ff */
[----:B------:R-:W-:Y:S01]  /*3570*/  @UP3 ULEA UR6, UR14, UR5, 0x3 ;  /* 0x000000050e063291 */ /* 0x000fe2000f8e18ff */
[----:B------:R-:W-:Y:S01]  /*3580*/  PLOP3.LUT P2, PT, PT, PT, PT, 0x80, 0x8 ;  /* 0x000000000008781c */ /* 0x000fe20003f4f070 */
[----:B------:R-:W-:Y:S01]  /*3590*/  ULEA UR7, UR15, UR5, 0x3 ;  /* 0x000000050f077291 */ /* 0x000fe2000f8e18ff */
[----:B------:R-:W-:Y:S02]  /*35a0*/  PRMT R3, RZ, 0x654, R3 ;  /* 0x00000654ff037816 */ /* 0x000fe40000000003 */
[----:B-1----:R-:W1:Y:S01]  /*35b0*/  LDS.128 R4, [R4+0x180] ;  /* 0x0001800004047984 */ /* 0x002e620000000c00 */
[----:B------:R-:W-:Y:S02]  /*35c0*/  @P0 SHF.L.U32 R2, R8, 0x1f, RZ ;  /* 0x0000001f08020819 */ /* 0x000fe400000006ff */
[----:B------:R-:W-:Y:S01]  /*35d0*/  SHF.L.U32 R0, R11, 0x1f, RZ ;  /* 0x0000001f0b007819 */ /* 0x000fe200000006ff */
[----:B------:R-:W-:Y:S01]  /*35e0*/  @!PT LDS RZ, [RZ] ;  /* 0x00000000fffff984 */ /* 0x000fe20000000800 */
[----:B------:R-:W-:Y:S01]  /*35f0*/  @!PT LDS RZ, [RZ] ;  /* 0x00000000fffff984 */ /* 0x000fe20000000800 */
[----:B------:R-:W-:Y:S01]  /*3600*/  @!PT LDS RZ, [RZ] ;  /* 0x00000000fffff984 */ /* 0x000fe20000000800 */
[----:B------:R-:W-:Y:S01]  /*3610*/  @!PT LDS RZ, [RZ] ;  /* 0x00000000fffff984 */ /* 0x000fe20000000800 */
[----:B------:R2:W-:Y:S06]  /*3620*/  MEMBAR.ALL.CTA ;  /* 0x0000000000007992 */ /* 0x0005ec0000008000 */
[----:B--2---:R-:W2:Y:S02]  /*3630*/  FENCE.VIEW.ASYNC.S ;  /* 0x00000000000073c6 */ /* 0x004ea40000000000 */
[----:B--2---:R2:W-:Y:S01]  /*3640*/  SYNCS.ARRIVE.TRANS64.RED.A1T0 RZ, [R3+URZ], RZ ;  /* 0x000000ff03ff79a7 */ /* 0x0045e200081004ff */
[----:B------:R2:W3:Y:S01]  /*3650*/  @P0 SYNCS.PHASECHK.TRANS64.TRYWAIT P2, [UR6], R2 ;  /* 0x00000002ff0005a7 */ /* 0x0004e20008041106 */
[----:B------:R-:W-:Y:S01]  /*3660*/  ULEA.HI UR6, UR15, UR15, URZ, 0x1 ;  /* 0x0000000f0f067291 */ /* 0x000fe2000f8f08ff */
[----:B-1----:R-:W-:-:S03]  /*3670*/  LOP3.LUT P1, RZ, R6, 0x1, RZ, 0xc0, !PT ;  /* 0x0000000106ff7812 */ /* 0x002fc6000782c0ff */
[----:B------:R-:W-:Y:S02]  /*3680*/  USHF.L.U32 UR8, UR6, 0x5, URZ ;  /* 0x0000000506087899 */ /* 0x000fe400080006ff */
[----:B------:R-:W-:Y:S02]  /*3690*/  ULOP3.LUT UR6, UR6, 0xffe, URZ, 0xc0, !UPT ;  /* 0x00000ffe06067892 */ /* 0x000fe4000f8ec0ff */
[----:B------:R-:W-:Y:S02]  /*36a0*/  ULOP3.LUT UR8, UR8, 0xffffffc0, URZ, 0xc0, !UPT ;  /* 0xffffffc008087892 */ /* 0x000fe4000f8ec0ff */
[----:B------:R-:W-:Y:S02]  /*36b0*/  UIADD3 UR6, UPT, UPT, -UR6, UR15, URZ ;  /* 0x0000000f06067290 */ /* 0x000fe4000fffe1ff */
[----:B------:R-:W-:Y:S01]  /*36c0*/  UIADD3 UR8, UPT, UPT, UR16, UR8, URZ ;  /* 0x0000000810087290 */ /* 0x000fe2000fffe0ff */
[----:B------:R-:W1:Y:S03]  /*36d0*/  SYNCS.PHASECHK.TRANS64.TRYWAIT P0, [UR7+0x130], R0 ;  /* 0x00013000ff0075a7 */ /* 0x000e660008001107 */
[----:B------:R-:W-:Y:S01]  /*36e0*/  ULEA UR8, UR6, UR8, 0x14 ;  /* 0x0000000806087291 */ /* 0x000fe2000f8ea0ff */
[----:B-123--:R-:W-:Y:S11]  /*36f0*/  @!P0 BRA `(.L_x_64) ;  /* 0x0000003800148947 */ /* 0x00eff60003800000 */
.L_x_140:
[----:B------:R-:W-:Y:S01]  /*3700*/  IADD3 R10, PT, PT, R10, 0x1, RZ ;  /* 0x000000010a0a7810 */ /* 0x000fe20007ffe0ff */
[----:B------:R-:W-:Y:S06]  /*3710*/  BRA.U !UP3, `(.L_x_65) ;  /* 0x000000010bc07547 */ /* 0x000fec000b800000 */
[----:B------:R-:W-:Y:S01]  /*3720*/  UPLOP3.LUT UP4, UPT, UPT, UPT, UPT, 0x40, 0x4 ;  /* 0x000000000004789c */ /* 0x000fe20003f8e870 */
[----:B------:R-:W-:Y:S01]  /*3730*/  UMOV UR13, UR9 ;  /* 0x00000009000d7c82 */ /* 0x000fe20008000000 */
[----:B------:R-:W-:Y:S01]  /*3740*/  UMOV UR12, UR4 ;  /* 0x00000004000c7c82 */ /* 0x000fe20008000000 */
[----:B------:R-:W-:-:S08]  /*3750*/  UMOV UR17, UR14 ;  /* 0x0000000e00117c82 */ /* 0x000fd00008000000 */
.L_x_68:
[----:B------:R-:W-:Y:S02]  /*3760*/  UIADD3 UR13, UPT, UPT, UR13, 0x1, URZ ;  /* 0x000000010d0d7890 */ /* 0x000fe4000fffe0ff */
[----:B--2---:R-:W-:Y:S02]  /*3770*/  ULEA UR6, UR17, UR5, 0x3 ;  /* 0x0000000511067291 */ /* 0x004fe4000f8e18ff */
[----:B------:R-:W-:Y:S01]  /*3780*/  UISETP.NE.AND UP0, UPT, UR13, URZ, UPT ;  /* 0x000000ff0d00728c */ /* 0x000fe2000bf05270 */
[----:B---3--:R-:W-:Y:S10]  /*3790*/  @P2 BRA `(.L_x_66) ;  /* 0x00000000000c2947 */ /* 0x008ff40003800000 */
[----:B-1----:R-:W-:Y:S04]  /*37a0*/  SHF.L.U32 R3, R8, 0x1f, RZ ;  /* 0x0000001f08037819 */ /* 0x002fe800000006ff */
[----:B------:R-:W1:Y:S02]  /*37b0*/  SYNCS.PHASECHK.TRANS64.TRYWAIT P0, [UR6], R3 ;  /* 0x00000003ff0075a7 */ /* 0x000e640008001106 */
[----:B-1----:R-:W-:Y:S05]  /*37c0*/  @!P0 BRA `(.L_x_67) ;  /* 0x0000003400f88947 */ /* 0x002fea0003800000 */
.L_x_66:
[----:B------:R-:W-:Y:S01]  /*37d0*/  UISETP.NE.AND UP1, UPT, UR12, 0x1, UPT ;  /* 0x000000010c00788c */ /* 0x000fe2000bf25270 */
[----:B------:R-:W-:Y:S01]  /*37e0*/  PLOP3.LUT P2, PT, PT, PT, PT, 0x80, 0x8 ;  /* 0x000000000008781c */ /* 0x000fe20003f4f070 */
[----:B------:R-:W-:Y:S02]  /*37f0*/  UIADD3 UR14, UPT, UPT, UR17, 0x1, URZ ;  /* 0x00000001110e7890 */ /* 0x000fe4000fffe0ff */
[----:B------:R-:W-:Y:S02]  /*3800*/  ULEA UR28, UR17, UR11, 0x9 ;  /* 0x0000000b111c7291 */ /* 0x000fe4000f8e48ff */
[----:B------:R-:W-:Y:S01]  /*3810*/  UISETP.NE.AND UP2, UPT, UR14, 0xd, UPT ;  /* 0x0000000d0e00788c */ /* 0x000fe2000bf45270 */
[----:B------:R-:W-:Y:S01]  /*3820*/  PLOP3.LUT P0, PT, PT, PT, UP1, 0x80, 0x8 ;  /* 0x000000000008781c */ /* 0x000fe20003f0f018 */
[----:B------:R-:W-:Y:S02]  /*3830*/  UIADD3 UR40, UPT, UPT, UR28, 0x2, URZ ;  /* 0x000000021c287890 */ /* 0x000fe4000fffe0ff */
[----:B------:R-:W-:Y:S02]  /*3840*/  USEL UR27, URZ, 0x1, UP2 ;  /* 0x00000001ff1b7887 */ /* 0x000fe40009000000 */
[----:B------:R-:W-:Y:S02]  /*3850*/  USEL UR14, UR14, URZ, UP2 ;  /* 0x000000ff0e0e7287 */ /* 0x000fe40009000000 */
[----:B------:R-:W-:Y:S02]  /*3860*/  UIADD3 UR36, UPT, UPT, UR28, 0x4, URZ ;  /* 0x000000041c247890 */ /* 0x000fe4000fffe0ff */
[----:B------:R-:W-:Y:S01]  /*3870*/  @UP1 ULEA UR26, UR14, UR5, 0x3 ;  /* 0x000000050e1a1291 */ /* 0x000fe2000f8e18ff */
[----:B------:R-:W-:Y:S01]  /*3880*/  LOP3.LUT R8, R8, UR27, RZ, 0x3c, !PT ;  /* 0x0000001b08087c12 */ /* 0x000fe2000f8e3cff */
[----:B------:R-:W-:Y:S02]  /*3890*/  UIADD3 UR32, UPT, UPT, UR28, 0x6, URZ ;  /* 0x000000061c207890 */ /* 0x000fe4000fffe0ff */
[----:B------:R-:W-:Y:S01]  /*38a0*/  UIADD3 UR6, UPT, UPT, UR6, 0x68, URZ ;  /* 0x0000006806067890 */ /* 0x000fe2000fffe0ff */
[----:B-1----:R-:W-:Y:S01]  /*38b0*/  @P0 SHF.L.U32 R0, R8, 0x1f, RZ ;  /* 0x0000001f08000819 */ /* 0x002fe200000006ff */
[----:B------:R-:W-:Y:S01]  /*38c0*/  UIADD3 UR12, UPT, UPT, UR12, -0x1, URZ ;  /* 0xffffffff0c0c7890 */ /* 0x000fe2000fffe0ff */
[----:B------:R-:W-:Y:S02]  /*38d0*/  UMOV UR29, 0x40004040 ;  /* 0x40004040001d7882 */ /* 0x000fe40000000000 */
[----:B------:R2:W3:Y:S01]  /*38e0*/  @P0 SYNCS.PHASECHK.TRANS64.TRYWAIT P2, [UR26], R0 ;  /* 0x00000000ff0005a7 */ /* 0x0004e2000804111a */
[----:B------:R-:W-:Y:S01]  /*38f0*/  ULEA UR26, UR17, UR10, 0x9 ;  /* 0x0000000a111a7291 */ /* 0x000fe2000f8e48ff */
[----:B------:R-:W-:Y:S01]  /*3900*/  UMOV UR27, 0x40004040 ;  /* 0x40004040001b7882 */ /* 0x000fe20000000000 */
[----:B------:R-:W-:Y:S02]  /*3910*/  UMOV UR41, 0x40004040 ;  /* 0x4000404000297882 */ /* 0x000fe40000000000 */
[----:B------:R-:W-:Y:S02]  /*3920*/  UIADD3 UR38, UPT, UPT, UR26, 0x2, URZ ;  /* 0x000000021a267890 */ /* 0x000fe4000fffe0ff */
[----:B------:R-:W-:Y:S02]  /*3930*/  UIADD3 UR34, UPT, UPT, UR26, 0x4, URZ ;  /* 0x000000041a227890 */ /* 0x000fe4000fffe0ff */
[----:B------:R-:W-:Y:S01]  /*3940*/  UIADD3 UR30, UPT, UPT, UR26, 0x6, URZ ;  /* 0x000000061a1e7890 */ /* 0x000fe2000fffe0ff */
[----:B------:R2:W-:Y:S01]  /*3950*/  UTCQMMA gdesc[UR26], gdesc[UR28], tmem[UR8], tmem[UR24], idesc[UR25], UP4 ;  /* 0x00ff181c1a0075ea */ /* 0x0005e2000a000308 */
[----:B------:R-:W-:Y:S01]  /*3960*/  UPLOP3.LUT UP4, UPT, UPT, UPT, UPT, 0x80, 0x8 ;  /* 0x000000000008789c */ /* 0x000fe20003f8f070 */
[----:B------:R-:W-:Y:S01]  /*3970*/  UMOV UR39, 0x40004040 ;  /* 0x4000404000277882 */ /* 0x000fe20000000000 */
[----:B------:R-:W-:Y:S01]  /*3980*/  UMOV UR37, 0x40004040 ;  /* 0x4000404000257882 */ /* 0x000fe20000000000 */
[----:B------:R2:W-:Y:S01]  /*3990*/  UTCQMMA gdesc[UR38], gdesc[UR40], tmem[UR8], tmem[UR22], idesc[UR23], UPT ;  /* 0x00ff1628260075ea */ /* 0x0005e2000b800308 */
[----:B------:R-:W-:Y:S01]  /*39a0*/  UMOV UR35, 0x40004040 ;  /* 0x4000404000237882 */ /* 0x000fe20000000000 */
[----:B------:R-:W-:Y:S01]  /*39b0*/  UMOV UR33, 0x40004040 ;  /* 0x4000404000217882 */ /* 0x000fe20000000000 */
[----:B------:R-:W-:Y:S01]  /*39c0*/  UMOV UR31, 0x40004040 ;  /* 0x40004040001f7882 */ /* 0x000fe20000000000 */
[----:B------:R2:W-:Y:S01]  /*39d0*/  UTCQMMA gdesc[UR34], gdesc[UR36], tmem[UR8], tmem[UR20], idesc[UR21], UPT ;  /* 0x00ff1424220075ea */ /* 0x0005e2000b800308 */
[----:B------:R2:W-:Y:S01]  /*39e0*/  UTCQMMA gdesc[UR30], gdesc[UR32], tmem[UR8], tmem[UR18], idesc[UR19], UPT ;  /* 0x00ff12201e0075ea */ /* 0x0005e2000b800308 */
[----:B------:R2:W-:Y:S01]  /*39f0*/  UTCBAR [UR6], URZ ;  /* 0x000000ff060073e9 */ /* 0x0005e200080000ff */
[----:B------:R-:W-:Y:S01]  /*3a00*/  UMOV UR17, UR14 ;  /* 0x0000000e00117c82 */ /* 0x000fe20008000000 */
[----:B------:R-:W-:Y:S05]  /*3a10*/  BRA.U UP0, `(.L_x_68) ;  /* 0xfffffffd00507547 */ /* 0x000fea000b83ffff */
.L_x_65:
[----:B------:R-:W-:Y:S01]  /*3a20*/  UIADD3 UR15, UPT, UPT, UR15, 0x1, URZ ;  /* 0x000000010f0f7890 */ /* 0x000fe2000fffe0ff */
[C---:B------:R-:W-:Y:S01]  /*3a30*/  ISETP.NE.AND P0, PT, R10.reuse, 0x2, PT ;  /* 0x000000020a00780c */ /* 0x040fe20003f05270 */
[----:B------:R-:W-:Y:S02]  /*3a40*/  UIADD3 UR7, UPT, UPT, UR7, 0x110, URZ ;  /* 0x0000011007077890 */ /* 0x000fe4000fffe0ff */
[----:B------:R-:W-:Y:S01]  /*3a50*/  UISETP.NE.AND UP0, UPT, UR15, 0x4, UPT ;  /* 0x000000040f00788c */ /* 0x000fe2000bf05270 */
[----:B-12---:R-:W-:Y:S02]  /*3a60*/  SEL R0, RZ, 0x1, P0 ;  /* 0x00000001ff007807 */ /* 0x006fe40000000000 */
[----:B------:R-:W-:Y:S01]  /*3a70*/  SEL R10, R10, RZ, P0 ;  /* 0x000000ff0a0a7207 */ /* 0x000fe20000000000 */
[----:B------:R-:W-:Y:S01]  /*3a80*/  USEL UR6, URZ, 0x1, UP0 ;  /* 0x00000001ff067887 */ /* 0x000fe20008000000 */
[----:B------:R-:W-:Y:S01]  /*3a90*/  LOP3.LUT R9, R9, R0, RZ, 0x3c, !PT ;  /* 0x0000000009097212 */ /* 0x000fe200078e3cff */
[----:B------:R-:W-:Y:S01]  /*3aa0*/  USEL UR15, UR15, URZ, UP0 ;  /* 0x000000ff0f0f7287 */ /* 0x000fe20008000000 */
[----:B------:R1:W-:Y:S03]  /*3ab0*/  UTCBAR [UR7], URZ ;  /* 0x000000ff070073e9 */ /* 0x0003e600080000ff */
[----:B------:R-:W-:Y:S01]  /*3ac0*/  LOP3.LUT R11, R11, UR6, RZ, 0x3c, !PT ;  /* 0x000000060b0b7c12 */ /* 0x000fe2000f8e3cff */
[----:B------:R-:W-:Y:S07]  /*3ad0*/  @P1 BRA `(.L_x_69) ;  /* 0xfffffff800881947 */ /* 0x000fee000383ffff */
[----:B------:R-:W2:Y:S01]  /*3ae0*/  S2UR UR4, SR_CgaCtaId ;  /* 0x00000000000479c3 */ /* 0x000ea20000008800 */
[----:B------:R-:W-:Y:S01]  /*3af0*/  ELECT P0, URZ, PT ;  /* 0x0000000000ff782f */ /* 0x000fe20003800000 */
[----:B------:R-:W-:Y:S01]  /*3b00*/  IMAD.MOV.U32 R0, RZ, RZ, 0x1 ;  /* 0x00000001ff007424 */ /* 0x000fe200078e00ff */
[----:B------:R-:W-:Y:S01]  /*3b10*/  UIADD3 UR5, UPT, UPT, UR5, 0x130, URZ ;  /* 0x0000013005057890 */ /* 0x000fe2000fffe0ff */
[----:B------:R-:W-:Y:S01]  /*3b20*/  SHF.L.U32 R3, R11, 0x1f, RZ ;  /* 0x0000001f0b037819 */ /* 0x000fe200000006ff */
[----:B------:R-:W-:-:S03]  /*3b30*/  UMOV UR6, 0x40 ;  /* 0x0000004000067882 */ /* 0x000fc60000000000 */
[----:B------:R-:W-:Y:S01]  /*3b40*/  UVIRTCOUNT.DEALLOC.SMPOOL 0x80 ;  /* 0x000000800000784c */ /* 0x000fe20000000000 */
[----:B--2---:R-:W-:Y:S02]  /*3b50*/  ULEA UR4, UR4, UR6, 0x18 ;  /* 0x0000000604047291 */ /* 0x004fe4000f8ec0ff */
[----:B------:R-:W-:-:S07]  /*3b60*/  ULEA UR6, UR15, UR5, 0x3 ;  /* 0x000000050f067291 */ /* 0x000fce000f8e18ff */
[----:B------:R2:W-:Y:S02]  /*3b70*/  @P0 STS.U8 [UR4+0x1c], R0 ;  /* 0x00001c00ff000988 */ /* 0x0005e40008000004 */
[----:B------:R-:W4:Y:S02]  /*3b80*/  SYNCS.PHASECHK.TRANS64.TRYWAIT P0, [UR6], R3 ;  /* 0x00000003ff0075a7 */ /* 0x000f240008001106 */
[----:B--2-4-:R-:W-:Y:S05]  /*3b90*/  @!P0 BRA `(.L_x_70) ;  /* 0x00000034001c8947 */ /* 0x014fea0003800000 */
.L_x_143:
[----:B-1----:R-:W-:-:S04]  /*3ba0*/  UIADD3 UR7, UPT, UPT, UR15, 0x1, URZ ;  /* 0x000000010f077890 */ /* 0x002fc8000fffe0ff */
[----:B------:R-:W-:-:S04]  /*3bb0*/  UISETP.NE.AND UP0, UPT, UR7, 0x4, UPT ;  /* 0x000000040700788c */ /* 0x000fc8000bf05270 */
[----:B------:R-:W-:Y:S02]  /*3bc0*/  USEL UR8, URZ, 0x1, UP0 ;  /* 0x00000001ff087887 */ /* 0x000fe40008000000 */
[----:B------:R-:W-:-:S04]  /*3bd0*/  USEL UR7, UR7, URZ, UP0 ;  /* 0x000000ff07077287 */ /* 0x000fc80008000000 */
[----:B------:R-:W-:Y:S01]  /*3be0*/  ULEA UR6, UR7, UR5, 0x3 ;  /* 0x0000000507067291 */ /* 0x000fe2000f8e18ff */
[----:B------:R-:W-:-:S04]  /*3bf0*/  LOP3.LUT R2, R11, UR8, RZ, 0x3c, !PT ;  /* 0x000000080b027c12 */ /* 0x000fc8000f8e3cff */
[----:B--2---:R-:W-:-:S04]  /*3c00*/  SHF.L.U32 R3, R2, 0x1f, RZ ;  /* 0x0000001f02037819 */ /* 0x004fc800000006ff */
[----:B------:R-:W1:Y:S02]  /*3c10*/  SYNCS.PHASECHK.TRANS64.TRYWAIT P0, [UR6], R3 ;  /* 0x00000003ff0075a7 */ /* 0x000e640008001106 */
[----:B-1----:R-:W-:Y:S05]  /*3c20*/  @!P0 BRA `(.L_x_71) ;  /* 0x0000003400108947 */ /* 0x002fea0003800000 */
.L_x_145:
        /* <DEDUP_REMOVED lines=9> */
.L_x_147:
[----:B------:R-:W-:-:S04]  /*3cc0*/  UIADD3 UR7, UPT, UPT, UR7, 0x1, URZ ;  /* 0x0000000107077890 */ /* 0x000fc8000fffe0ff */
[----:B------:R-:W-:-:S04]  /*3cd0*/  UISETP.NE.AND UP0, UPT, UR7, 0x4, UPT ;  /* 0x000000040700788c */ /* 0x000fc8000bf05270 */
[----:B------:R-:W-:Y:S02]  /*3ce0*/  USEL UR6, URZ, 0x1, UP0 ;  /* 0x00000001ff067887 */ /* 0x000fe40008000000 */
[----:B------:R-:W-:-:S04]  /*3cf0*/  USEL UR7, UR7, URZ, UP0 ;  /* 0x000000ff07077287 */ /* 0x000fc80008000000 */
[----:B------:R-:W-:Y:S01]  /*3d00*/  ULEA UR7, UR7, UR5, 0x3 ;  /* 0x0000000507077291 */ /* 0x000fe2000f8e18ff */
[----:B-1----:R-:W-:-:S04]  /*3d10*/  LOP3.LUT R3, R2, UR6, RZ, 0x3c, !PT ;  /* 0x0000000602037c12 */ /* 0x002fc8000f8e3cff */
[----:B------:R-:W-:-:S04]  /*3d20*/  SHF.L.U32 R3, R3, 0x1f, RZ ;  /* 0x0000001f03037819 */ /* 0x000fc800000006ff */
[----:B------:R-:W1:Y:S02]  /*3d30*/  SYNCS.PHASECHK.TRANS64.TRYWAIT P0, [UR7], R3 ;  /* 0x00000003ff0075a7 */ /* 0x000e640008001107 */
[----:B-1----:R-:W-:Y:S05]  /*3d40*/  @!P0 BRA `(.L_x_73) ;  /* 0x0000003000f88947 */ /* 0x002fea0003800000 */
.L_x_149:
[----:B------:R-:W-:Y:S01]  /*3d50*/  NOP ;  /* 0x0000000000007918 */ /* 0x000fe20000000000 */
[----:B-1----:R-:W1:Y:S01]  /*3d60*/  LDS R0, [UR4+0x14] ;  /* 0x00001404ff007984 */ /* 0x002e620008000800 */
[----:B------:R-:W-:Y:S01]  /*3d70*/  ULOP3.LUT UR6, UR16, 0xffff, URZ, 0xc0, !UPT ;  /* 0x0000ffff10067892 */ /* 0x000fe2000f8ec0ff */
[----:B------:R-:W-:Y:S01]  /*3d80*/  UMOV UR8, 0xffff ;  /* 0x0000ffff00087882 */ /* 0x000fe20000000000 */
[----:B------:R-:W-:Y:S02]  /*3d90*/  UMOV UR5, 0x1 ;  /* 0x0000000100057882 */ /* 0x000fe40000000000 */
[----:B------:R-:W-:-:S04]  /*3da0*/  USHF.R.U32.HI UR6, URZ, 0x5, UR6 ;  /* 0x00000005ff067899 */ /* 0x000fc80008011606 */
[----:B------:R-:W-:Y:S02]  /*3db0*/  USHF.L.U32 UR8, UR8, UR6, URZ ;  /* 0x0000000608087299 */ /* 0x000fe400080006ff */
[----:B------:R-:W-:-:S04]  /*3dc0*/  USHF.L.U32 UR5, UR5, UR6, URZ ;  /* 0x0000000605057299 */ /* 0x000fc800080006ff */
[----:B-1----:R-:W-:-:S04]  /*3dd0*/  LOP3.LUT R0, R0, UR8, RZ, 0xc0, !PT ;  /* 0x0000000800007c12 */ /* 0x002fc8000f8ec0ff */
[----:B------:R-:W-:-:S13]  /*3de0*/  ISETP.NE.AND P0, PT, R0, UR8, PT ;  /* 0x0000000800007c0c */ /* 0x000fda000bf05270 */
[----:B------:R-:W-:Y:S05]  /*3df0*/  @P0 BRA `(.L_x_74) ;  /* 0x0000000000580947 */ /* 0x000fea0003800000 */
[----:B------:R-:W1:Y:S02]  /*3e00*/  LDS R0, [UR4+0x18] ;  /* 0x00001804ff007984 */ /* 0x000e640008000800 */
[----:B-1----:R-:W-:-:S04]  /*3e10*/  LOP3.LUT R0, R0, UR5, RZ, 0xc0, !PT ;  /* 0x0000000500007c12 */ /* 0x002fc8000f8ec0ff */
[----:B------:R-:W-:-:S13]  /*3e20*/  ISETP.NE.AND P0, PT, R0, UR5, PT ;  /* 0x0000000500007c0c */ /* 0x000fda000bf05270 */
[----:B------:R-:W-:Y:S05]  /*3e30*/  @P0 BRA `(.L_x_75) ;  /* 0x00000000003c0947 */ /* 0x000fea0003800000 */
[----:B------:R-:W1:Y:S01]  /*3e40*/  S2R R2, SR_LANEID ;  /* 0x0000000000027919 */ /* 0x000e620000000000 */
[----:B------:R-:W-:Y:S01]  /*3e50*/  ULOP3.LUT UR8, URZ, UR8, URZ, 0x33, !UPT ;  /* 0x00000008ff087292 */ /* 0x000fe2000f8e33ff */
[----:B------:R-:W-:Y:S01]  /*3e60*/  LOP3.LUT R4, RZ, UR5, RZ, 0x33, !PT ;  /* 0x00000005ff047c12 */ /* 0x000fe2000f8e33ff */
[----:B------:R-:W-:Y:S02]  /*3e70*/  VOTEU.ANY UR7, UPT, PT ;  /* 0x0000000000077886 */ /* 0x000fe400038e0100 */
[----:B------:R-:W-:Y:S01]  /*3e80*/  UFLO.U32 UR7, UR7 ;  /* 0x00000007000772bd */ /* 0x000fe200080e0000 */
[----:B------:R-:W2:Y:S01]  /*3e90*/  REDUX UR5, R4 ;  /* 0x00000000040573c4 */ /* 0x000ea20000000000 */
[----:B------:R-:W-:-:S06]  /*3ea0*/  IMAD.U32 R0, RZ, RZ, UR8 ;  /* 0x00000008ff007e24 */ /* 0x000fcc000f8e00ff */
[----:B------:R4:W-:Y:S01]  /*3eb0*/  UTCATOMSWS.AND URZ, UR8 ;  /* 0x0000000800ff79e3 */ /* 0x0009e20008000000 */
[----:B------:R-:W3:Y:S01]  /*3ec0*/  REDUX UR6, R0 ;  /* 0x00000000000673c4 */ /* 0x000ee20000000000 */
[----:B-1----:R-:W-:Y:S01]  /*3ed0*/  ISETP.EQ.U32.AND P0, PT, R2, UR7, PT ;  /* 0x0000000702007c0c */ /* 0x002fe2000bf02070 */
[----:B--2---:R-:W-:Y:S01]  /*3ee0*/  IMAD.U32 R2, RZ, RZ, UR5 ;  /* 0x00000005ff027e24 */ /* 0x004fe2000f8e00ff */
[----:B---3--:R-:W-:-:S11]  /*3ef0*/  MOV R3, UR6 ;  /* 0x0000000600037c02 */ /* 0x008fd60008000f00 */
[----:B------:R4:W-:Y:S04]  /*3f00*/  @P0 ATOMS.AND RZ, [UR4+0x14], R3 ;  /* 0x00001403ffff098c */ /* 0x0009e8000a800004 */
[----:B------:R4:W-:Y:S01]  /*3f10*/  @P0 ATOMS.AND RZ, [UR4+0x18], R2 ;  /* 0x00001802ffff098c */ /* 0x0009e2000a800004 */
[----:B------:R-:W-:Y:S05]  /*3f20*/  BRA `(.L_x_76) ;  /* 0x0000000000147947 */ /* 0x000fea0003800000 */
.L_x_75:
[----:B------:R-:W-:Y:S02]  /*3f30*/  MOV R2, 0x3f50 ;  /* 0x00003f5000027802 */ /* 0x000fe40000000f00 */
[----:B---3-5:R-:W-:Y:S05]  /*3f40*/  CALL.REL.NOINC `($__internal_0_$__cuda_sm10x_tcgen05_guardrail_trap_col_being_dealloced_not_returned_by_alloc) ;  /* 0x0000003400147944 */ /* 0x028fea0003c00000 */
[----:B------:R-:W-:Y:S05]  /*3f50*/  BRA `(.L_x_76) ;  /* 0x0000000000087947 */ /* 0x000fea0003800000 */
.L_x_74:
[----:B------:R-:W-:Y:S02]  /*3f60*/  MOV R2, 0x3f80 ;  /* 0x00003f8000027802 */ /* 0x000fe40000000f00 */
[----:B---3-5:R-:W-:Y:S05]  /*3f70*/  CALL.REL.NOINC `($__internal_2_$__cuda_sm10x_tcgen05_guardrail_trap_unallocated_columns_being_dealloced) ;  /* 0x0000003400207944 */ /* 0x028fea0003c00000 */
.L_x_76:
[----:B------:R-:W-:Y:S01]  /*3f80*/  NOP ;  /* 0x0000000000007918 */ /* 0x000fe20000000000 */
[----:B----4-:R-:W-:Y:S05]  /*3f90*/  EXIT ;  /* 0x000000000000794d */ /* 0x010fea0003800000 */
.L_x_58:
[----:B------:R-:W-:-:S09]  /*3fa0*/  UISETP.NE.OR UP2, UPT, UR8, 0x3, !UP2 ;  /* 0x000000030800788c */ /* 0x000fd2000d745670 */
[----:B------:R-:W-:Y:S05]  /*3fb0*/  BRA.U UP2, `(.L_x_77) ;  /* 0x0000000902c87547 */ /* 0x000fea000b800000 */
[----:B------:R-:W1:Y:S01]  /*3fc0*/  LDCU.64 UR6, c[0x0][0x888] ;  /* 0x00011100ff0677ac */ /* 0x000e620008000a00 */
[----:B------:R-:W2:Y:S01]  /*3fd0*/  LDC R0, c[0x0][0xb30] ;  /* 0x0002cc00ff007b82 */ /* 0x000ea20000000800 */
[----:B------:R-:W-:Y:S01]  /*3fe0*/  IMAD.MOV.U32 R30, RZ, RZ, 0x1 ;  /* 0x00000001ff1e7424 */ /* 0x000fe200078e00ff */
[----:B------:R-:W-:Y:S01]  /*3ff0*/  CS2R R28, SRZ ;  /* 0x00000000001c7805 */ /* 0x000fe2000001ff00 */
[----:B------:R-:W4:Y:S01]  /*4000*/  LDCU.64 UR4, c[0x0][0x890] ;  /* 0x00011200ff0477ac */ /* 0x000f220008000a00 */
[----:B------:R-:W-:Y:S01]  /*4010*/  IMAD.MOV.U32 R25, RZ, RZ, 0x1000 ;  /* 0x00001000ff197424 */ /* 0x000fe200078e00ff */
[----:B------:R-:W-:-:S03]  /*4020*/  UMOV UR8, 0x400 ;  /* 0x0000040000087882 */ /* 0x000fc60000000000 */
[----:B------:R-:W3:Y:S01]  /*4030*/  LDC R19, c[0x0][0x370] ;  /* 0x0000dc00ff137b82 */ /* 0x000ee20000000800 */
[----:B------:R-:W-:-:S07]  /*4040*/  UPLOP3.LUT UP1, UPT, UPT, UPT, UPT, 0x40, 0x4 ;  /* 0x000000000004789c */ /* 0x000fce0003f2e870 */
[----:B------:R-:W3:Y:S01]  /*4050*/  LDC R2, c[0x0][0xb0c] ;  /* 0x0002c300ff027b82 */ /* 0x000ee20000000800 */
[----:B-1----:R-:W-:Y:S02]  /*4060*/  UISETP.NE.U32.AND UP2, UPT, UR6, URZ, UPT ;  /* 0x000000ff0600728c */ /* 0x002fe4000bf45070 */
[----:B------:R-:W-:Y:S02]  /*4070*/  ULEA UR6, UR37, UR8, 0x18 ;  /* 0x0000000825067291 */ /* 0x000fe4000f8ec0ff */
[----:B------:R-:W-:Y:S02]  /*4080*/  UISETP.NE.AND.EX UP2, UPT, UR7, URZ, UPT, UP2 ;  /* 0x000000ff0700728c */ /* 0x000fe4000bf45320 */
[----:B------:R-:W-:Y:S01]  /*4090*/  UIADD3 UR7, UPT, UPT, UR6, 0xd0, URZ ;  /* 0x000000d006077890 */ /* 0x000fe2000fffe0ff */
[----:B------:R-:W1:Y:S01]  /*40a0*/  LDC R18, c[0x0][0xb20] ;  /* 0x0002c800ff127b82 */ /* 0x000e620000000800 */
[----:B----4-:R-:W-:Y:S01]  /*40b0*/  UISETP.NE.U32.AND UP3, UPT, UR4, URZ, UPT ;  /* 0x000000ff0400728c */ /* 0x010fe2000bf65070 */
[----:B--2---:R-:W-:Y:S01]  /*40c0*/  ISETP.NE.AND P1, PT, R0, 0x1, PT ;  /* 0x000000010000780c */ /* 0x004fe20003f25270 */
[----:B------:R-:W-:-:S02]  /*40d0*/  UPRMT UR37, UR37, 0x654, UR7 ;  /* 0x0000065425257896 */ /* 0x000fc40008000007 */
[----:B------:R-:W-:-:S03]  /*40e0*/  UISETP.NE.AND.EX UP3, UPT, UR5, URZ, UPT, UP3 ;  /* 0x000000ff0500728c */ /* 0x000fc6000bf65330 */
[----:B------:R-:W2:Y:S08]  /*40f0*/  LDC.64 R32, c[0x0][0x348] ;  /* 0x0000d200ff207b82 */ /* 0x000eb00000000a00 */
[----:B------:R-:W4:Y:S08]  /*4100*/  LDC.64 R16, c[0x0][0xb10] ;  /* 0x0002c400ff107b82 */ /* 0x000f300000000a00 */
[----:B------:R-:W1:Y:S08]  /*4110*/  LDC.64 R6, c[0x0][0xb18] ;  /* 0x0002c600ff067b82 */ /* 0x000e700000000a00 */
[----:B------:R-:W1:Y:S08]  /*4120*/  LDC.64 R4, c[0x0][0xb28] ;  /* 0x0002ca00ff047b82 */ /* 0x000e700000000a00 */
[----:B---3--:R-:W1:Y:S02]  /*4130*/  LDC R24, c[0x0][0x374] ;  /* 0x0000dd00ff187b82 */ /* 0x008e640000000800 */
.L_x_85:
[C---:B------:R-:W-:Y:S02]  /*4140*/  LEA R0, R29.reuse, UR6, 0x3 ;  /* 0x000000061d007c11 */ /* 0x040fe4000f8e18ff */
[----:B------:R-:W-:Y:S02]  /*4150*/  SHF.L.U32 R3, R28, 0x1f, RZ ;  /* 0x0000001f1c037819 */ /* 0x000fe400000006ff */
[----:B------:R-:W-:Y:S02]  /*4160*/  LEA R20, R29, UR6, 0x4 ;  /* 0x000000061d147c11 */ /* 0x000fe4000f8e20ff */
[----:B---3--:R-:W3:Y:S02]  /*4170*/  SYNCS.PHASECHK.TRANS64.TRYWAIT P0, [R0+URZ+0xf0], R3 ;  /* 0x0000f003000075a7 */ /* 0x008ee400080011ff */
[----:B---3--:R-:W-:Y:S05]  /*4180*/  @!P0 BRA `(.L_x_78) ;  /* 0x0000003000008947 */ /* 0x008fea0003800000 */
.L_x_150:
[----:B------:R-:W-:Y:S01]  /*4190*/  ISETP.GE.AND P0, PT, R40, 0x1, PT ;  /* 0x000000012800780c */ /* 0x000fe20003f06270 */
[----:B------:R-:W1:Y:S01]  /*41a0*/  LDS.128 R20, [R20+0x180] ;  /* 0x0001800014147984 */ /* 0x000e620000000c00 */
[----:B------:R-:W-:Y:S01]  /*41b0*/  ISETP.NE.U32.AND P4, PT, RZ, UR4, PT ;  /* 0x00000004ff007c0c */ /* 0x000fe2000bf85070 */
[----:B---3--:R-:W-:Y:S01]  /*41c0*/  VIADD R0, R0, 0x100 ;  /* 0x0000010000007836 */ /* 0x008fe20000000000 */
[----:B------:R-:W-:Y:S02]  /*41d0*/  SHF.L.U32 R26, R30, 0x1f, RZ ;  /* 0x0000001f1e1a7819 */ /* 0x000fe400000006ff */
[----:B------:R-:W-:Y:S02]  /*41e0*/  ISETP.NE.AND.EX P4, PT, RZ, UR5, PT, P4 ;  /* 0x00000005ff007c0c */ /* 0x000fe4000bf85340 */
[----:B------:R-:W-:Y:S01]  /*41f0*/  PRMT R0, RZ, 0x654, R0 ;  /* 0x00000654ff007816 */ /* 0x000fe20000000000 */
[----:B------:R-:W-:Y:S01]  /*4200*/  @!PT LDS RZ, [RZ] ;  /* 0x00000000fffff984 */ /* 0x000fe20000000800 */
[----:B------:R-:W-:Y:S01]  /*4210*/  @!PT LDS RZ, [RZ] ;  /* 0x00000000fffff984 */ /* 0x000fe20000000800 */
[----:B------:R-:W-:Y:S01]  /*4220*/  @!PT LDS RZ, [RZ] ;  /* 0x00000000fffff984 */ /* 0x000fe20000000800 */
[----:B------:R-:W-:Y:S01]  /*4230*/  @!PT LDS RZ, [RZ] ;  /* 0x00000000fffff984 */ /* 0x000fe20000000800 */
[----:B------:R3:W-:Y:S06]  /*4240*/  MEMBAR.ALL.CTA ;  /* 0x0000000000007992 */ /* 0x0007ec0000008000 */
[----:B---3--:R-:W3:Y:S02]  /*4250*/  FENCE.VIEW.ASYNC.S ;  /* 0x00000000000073c6 */ /* 0x008ee40000000000 */
[----:B---3--:R3:W-:Y:S01]  /*4260*/  SYNCS.ARRIVE.TRANS64.RED.A1T0 RZ, [R0+URZ], RZ ;  /* 0x000000ff00ff79a7 */ /* 0x0087e200081004ff */
[----:B-1----:R-:W-:Y:S11]  /*4270*/  LOP3.LUT P3, RZ, R22, 0x1, RZ, 0xc0, !PT ;  /* 0x0000000116ff7812 */ /* 0x002ff6000786c0ff */
[----:B------:R-:W-:Y:S02]  /*4280*/  @!UPT UIADD3 URZ, UPT, UPT, URZ, URZ, URZ ;  /* 0x000000fffffff290 */ /* 0x000fe4000fffe0ff */
[----:B------:R-:W-:Y:S02]  /*4290*/  @P3 MOV R13, R20 ;  /* 0x00000014000d3202 */ /* 0x000fe40000000f00 */
[----:B------:R-:W-:Y:S01]  /*42a0*/  @P3 LOP3.LUT R8, R21, 0xffff, RZ, 0xc0, !PT ;  /* 0x0000ffff15083812 */ /* 0x000fe200078ec0ff */
[----:B---3--:R-:W-:Y:S06]  /*42b0*/  @!P0 BRA `(.L_x_79) ;  /* 0x0000000000a48947 */ /* 0x008fec0003800000 */
[----:B------:R-:W-:Y:S01]  /*42c0*/  IMAD.HI.U32 R31, R24, R7, RZ ;  /* 0x00000007181f7227 */ /* 0x000fe200078e00ff */
[----:B------:R-:W-:Y:S02]  /*42d0*/  ISETP.NE.AND P0, PT, R6, 0x1, PT ;  /* 0x000000010600780c */ /* 0x000fe40003f05270 */
[----:B------:R-:W-:Y:S01]  /*42e0*/  ISETP.NE.AND P2, PT, R40, 0x1, PT ;  /* 0x000000012800780c */ /* 0x000fe20003f45270 */
[----:B----4-:R-:W-:Y:S01]  /*42f0*/  IMAD.HI.U32 R34, R19, R16, RZ ;  /* 0x0000001013227227 */ /* 0x010fe200078e00ff */
[----:B------:R-:W-:Y:S02]  /*4300*/  SHF.R.U32.HI R31, RZ, R18, R31 ;  /* 0x00000012ff1f7219 */ /* 0x000fe4000001161f */
[----:B------:R-:W-:Y:S01]  /*4310*/  ISETP.NE.AND P5, PT, R2, 0x1, PT ;  /* 0x000000010200780c */ /* 0x000fe20003fa5270 */
[----:B------:R-:W-:Y:S01]  /*4320*/  IMAD.HI.U32 R36, R13, R16, RZ ;  /* 0x000000100d247227 */ /* 0x000fe200078e00ff */
[----:B------:R-:W-:Y:S02]  /*4330*/  SHF.R.U32.HI R34, RZ, R17, R34 ;  /* 0x00000011ff227219 */ /* 0x000fe40000011622 */
[----:B------:R-:W-:Y:S01]  /*4340*/  SEL R3, R24, R31, !P0 ;  /* 0x0000001f18037207 */ /* 0x000fe20004000000 */
[C---:B------:R-:W-:Y:S01]  /*4350*/  IMAD.HI.U32 R31, R8.reuse, R7, RZ ;  /* 0x00000007081f7227 */ /* 0x040fe200078e00ff */
[----:B------:R-:W-:Y:S02]  /*4360*/  SEL R11, R19, R34, !P5 ;  /* 0x00000022130b7207 */ /* 0x000fe40006800000 */
[----:B------:R-:W-:Y:S01]  /*4370*/  SHF.R.U32.HI R36, RZ, R17, R36 ;  /* 0x00000011ff247219 */ /* 0x000fe20000011624 */
[----:B------:R-:W-:Y:S01]  /*4380*/  IMAD.HI.U32 R38, R3, R4, RZ ;  /* 0x0000000403267227 */ /* 0x000fe200078e00ff */
[----:B------:R-:W-:Y:S03]  /*4390*/  SHF.R.U32.HI R31, RZ, R18, R31 ;  /* 0x00000012ff1f7219 */ /* 0x000fe6000001161f */
[----:B------:R-:W-:Y:S01]  /*43a0*/  IMAD.HI.U32 R34, R11, R4, RZ ;  /* 0x000000040b227227 */ /* 0x000fe200078e00ff */
[----:B------:R-:W-:Y:S02]  /*43b0*/  @P2 SHF.R.U32.HI R3, RZ, R5, R38 ;  /* 0x00000005ff032219 */ /* 0x000fe40000011626 */
[----:B------:R-:W-:Y:S02]  /*43c0*/  SEL R9, R8, R31, !P0 ;  /* 0x0000001f08097207 */ /* 0x000fe40004000000 */
[----:B------:R-:W-:Y:S01]  /*43d0*/  @P2 SHF.R.U32.HI R11, RZ, R5, R34 ;  /* 0x00000005ff0b2219 */ /* 0x000fe20000011622 */
[C---:B------:R-:W-:Y:S01]  /*43e0*/  IMAD R10, R40.reuse, R3, RZ ;  /* 0x00000003280a7224 */ /* 0x040fe200078e02ff */
[----:B------:R-:W-:Y:S01]  /*43f0*/  SEL R3, R13, R36, !P5 ;  /* 0x000000240d037207 */ /* 0x000fe20006800000 */
[C---:B------:R-:W-:Y:S03]  /*4400*/  IMAD.HI.U32 R14, R9.reuse, R4, RZ ;  /* 0x00000004090e7227 */ /* 0x040fe600078e00ff */
[----:B------:R-:W-:Y:S01]  /*4410*/  ISETP.GE.AND P0, PT, R9, R10, PT ;  /* 0x0000000a0900720c */ /* 0x000fe20003f06270 */
[C---:B------:R-:W-:Y:S01]  /*4420*/  IMAD R12, R40.reuse, R11, RZ ;  /* 0x0000000b280c7224 */ /* 0x040fe200078e02ff */
[-C--:B------:R-:W-:Y:S04]  /*4430*/  SHF.R.U32.HI R14, RZ, R5.reuse, R14 ;  /* 0x00000005ff0e7219 */ /* 0x080fe8000001160e */
[----:B------:R-:W-:Y:S02]  /*4440*/  ISETP.GE.OR P0, PT, R3, R12, P0 ;  /* 0x0000000c0300720c */ /* 0x000fe40000706670 */
[----:B------:R-:W-:Y:S05]  /*4450*/  SEL R15, R9, R14, !P2 ;  /* 0x0000000e090f7207 */ /* 0x000fea0005000000 */
[----:B------:R-:W-:Y:S04]  /*4460*/  IMAD.MOV R14, RZ, RZ, -R15 ;  /* 0x000000ffff0e7224 */ /* 0x000fe800078e0a0f */
[----:B------:R-:W-:Y:S02]  /*4470*/  IMAD R14, R40, R14, R9 ;  /* 0x0000000e280e7224 */ /* 0x000fe400078e0209 */
[C---:B------:R-:W-:Y:S05]  /*4480*/  @!P0 IMAD.HI.U32 R10, R3.reuse, R4, RZ ;  /* 0x00000004030a8227 */ /* 0x040fea00078e00ff */
[----:B------:R-:W-:Y:S04]  /*4490*/  @!P0 SHF.R.U32.HI R10, RZ, R5, R10 ;  /* 0x00000005ff0a8219 */ /* 0x000fe8000001160a */
[----:B------:R-:W-:Y:S01]  /*44a0*/  @!P0 SEL R0, R3, R10, !P2 ;  /* 0x0000000a03008207 */ /* 0x000fe20005000000 */
[----:B------:R-:W-:Y:S03]  /*44b0*/  IMAD.MOV R10, RZ, RZ, -R3 ;  /* 0x000000ffff0a7224 */ /* 0x000fe600078e0a03 */
[----:B------:R-:W-:Y:S01]  /*44c0*/  @!P0 IADD3 R15, PT, PT, R15, -R0, RZ ;  /* 0x800000000f0f8210 */ /* 0x000fe20007ffe0ff */
[----:B------:R-:W-:Y:S01]  /*44d0*/  @!P0 IMAD R0, R11, R14, R0 ;  /* 0x0000000e0b008224 */ /* 0x000fe200078e0200 */
[----:B------:R-:W-:Y:S01]  /*44e0*/  IADD3 R11, PT, PT, -R9, RZ, RZ ;  /* 0x000000ff090b7210 */ /* 0x000fe20007ffe1ff */
[----:B------:R-:W-:Y:S02]  /*44f0*/  IMAD R13, R2, R10, R13 ;  /* 0x0000000a020d7224 */ /* 0x000fe400078e020d */
[----:B------:R-:W-:Y:S02]  /*4500*/  @!P0 IMAD R9, R15, R40, R3 ;  /* 0x000000280f098224 */ /* 0x000fe400078e0203 */
[----:B------:R-:W-:Y:S02]  /*4510*/  @!P0 IMAD.MOV.U32 R3, RZ, RZ, R0 ;  /* 0x000000ffff038224 */ /* 0x000fe400078e0000 */
[----:B------:R-:W-:Y:S02]  /*4520*/  IMAD R8, R6, R11, R8 ;  /* 0x0000000b06087224 */ /* 0x000fe400078e0208 */
[----:B------:R-:W-:Y:S02]  /*4530*/  IMAD R13, R3, R2, R13 ;  /* 0x00000002030d7224 */ /* 0x000fe400078e020d */
[----:B------:R-:W-:Y:S02]  /*4540*/  IMAD R8, R9, R6, R8 ;  /* 0x0000000609087224 */ /* 0x000fe400078e0208 */
.L_x_79:
[----:B------:R-:W-:Y:S05]  /*4550*/  BRA.U UP1, `(.L_x_80) ;  /* 0x0000000101107547 */ /* 0x000fea000b800000 */
[----:B------:R-:W-:Y:S04]  /*4560*/  MOV R0, UR13 ;  /* 0x0000000d00007c02 */ /* 0x000fe80008000f00 */
[----:B------:R-:W-:Y:S04]  /*4570*/  SHF.L.U32 R3, R0, 0x1f, RZ ;  /* 0x0000001f00037819 */ /* 0x000fe800000006ff */
[----:B------:R-:W1:Y:S02]  /*4580*/  SYNCS.PHASECHK.TRANS64.TRYWAIT P0, [UR6+0xe8], R3 ;  /* 0x0000e803ff0075a7 */ /* 0x000e640008001106 */
[----:B-1----:R-:W-:Y:S05]  /*4590*/  @!P0 BRA `(.L_x_81) ;  /* 0x0000002c00108947 */ /* 0x002fea0003800000 */
.L_x_80:
[----:B------:R-:W-:Y:S05]  /*45a0*/  BRA.U !UP3, `(.L_x_82) ;  /* 0x000000010b347547 */ /* 0x000fea000b800000 */
[----:B------:R-:W-:Y:S01]  /*45b0*/  UPLOP3.LUT UP0, UPT, UPT, UPT, UP2, 0x80, 0x8 ;  /* 0x000000000008789c */ /* 0x000fe20003f0f020 */
[----:B-1----:R-:W-:Y:S02]  /*45c0*/  HFMA2 R0, -RZ, RZ, 0, 5.9604644775390625e-08 ;  /* 0x00000001ff007431 */ /* 0x002fe400000001ff */
[----:B------:R-:W-:Y:S03]  /*45d0*/  IMAD.MOV.U32 R96, RZ, RZ, 0x1 ;  /* 0x00000001ff607424 */ /* 0x000fe600078e00ff */
[----:B------:R-:W-:Y:S05]  /*45e0*/  PLOP3.LUT P0, PT, PT, PT, UP0, 0x80, 0x8 ;  /* 0x000000000008781c */ /* 0x000fea0003f0f008 */
[----:B------:R-:W1:Y:S01]  /*45f0*/  @UP0 LDCU.64 UR8, c[0x0][0x888] ;  /* 0x00011100ff0807ac */ /* 0x000e620008000a00 */
[----:B------:R-:W-:Y:S07]  /*4600*/  @UP0 UIMAD UR7, UR36, UR4, URZ ;  /* 0x00000004240702a4 */ /* 0x000fee000f8e02ff */
[----:B------:R-:W-:Y:S01]  /*4610*/  @!P0 PRMT R96, R0, 0x7610, R96 ;  /* 0x0000761000608816 */ /* 0x000fe20000000060 */
[----:B-1----:R-:W-:Y:S03]  /*4620*/  @UP0 UIMAD.WIDE UR8, UR7, 0x4, UR8 ;  /* 0x00000004070808a5 */ /* 0x002fe6000f8e0208 */
[----:B------:R-:W1:Y:S03]  /*4630*/  @!UP0 LDCU UR7, c[0x0][0x880] ;  /* 0x00011000ff0787ac */ /* 0x000e660008000800 */
[----:B------:R-:W-:Y:S01]  /*4640*/  IMAD.U32 R10, RZ, RZ, UR8 ;  /* 0x00000008ff0a7e24 */ /* 0x000fe2000f8e00ff */
[----:B------:R-:W-:Y:S05]  /*4650*/  MOV R11, UR9 ;  /* 0x00000009000b7c02 */ /* 0x000fea0008000f00 */
[----:B-----5:R3:W5:Y:S02]  /*4660*/  @P0 LDG.E R49, desc[UR40][R10.64] ;  /* 0x000000280a310981 */ /* 0x020764000c1e1900 */
[----:B-1-3--:R-:W-:Y:S07]  /*4670*/  @!P0 IMAD.U32 R49, RZ, RZ, UR7 ;  /* 0x00000007ff318e24 */ /* 0x00afee000f8e00ff */
.L_x_82:
[----:B-----5:R-:W-:Y:S01]  /*4680*/  @!P4 FSETP.EQ.AND P5, PT, R49, RZ, PT ;  /* 0x000000ff3100c20b */ /* 0x020fe20003fa2000 */
[----:B------:R-:W-:Y:S01]  /*4690*/  @!UPT UIADD3 URZ, UPT, UPT, URZ, URZ, URZ ;  /* 0x000000fffffff290 */ /* 0x000fe2000fffe0ff */
[----:B------:R-:W-:Y:S11]  /*46a0*/  @!P4 BRA `(.L_x_83) ;  /* 0x000000000014c947 */ /* 0x000ff60003800000 */
[----:B------:R-:W-:Y:S02]  /*46b0*/  LOP3.LUT P0, RZ, R96, 0xff, RZ, 0xc0, !PT ;  /* 0x000000ff60ff7812 */ /* 0x000fe4000780c0ff */
[----:B------:R-:W-:Y:S04]  /*46c0*/  PLOP3.LUT P5, PT, PT, PT, UP0, 0x80, 0x8 ;  /* 0x000000000008781c */ /* 0x000fe80003faf008 */
[----:B------:R-:W-:Y:S07]  /*46d0*/  PLOP3.LUT P5, PT, P5, PT, PT, 0x8, 0x80 ;  /* 0x000000000080781c */ /* 0x000fee0002fae170 */
[----:B------:R-:W-:Y:S11]  /*46e0*/  @P0 FSETP.EQ.AND P5, PT, R49, RZ, PT ;  /* 0x000000ff3100020b */ /* 0x000ff60003fa2000 */
[----:B------:R-:W-:Y:S02]  /*46f0*/  @!UPT UIADD3 URZ, UPT, UPT, URZ, URZ, URZ ;  /* 0x000000fffffff290 */ /* 0x000fe4000fffe0ff */
.L_x_83:
[----:B------:R-:W3:Y:S01]  /*4700*/  SYNCS.PHASECHK.TRANS64.TRYWAIT P4, [UR6+0xd8], R26 ;  /* 0x0000d81aff0075a7 */ /* 0x000ee20008081106 */
[----:B------:R-:W-:Y:S01]  /*4710*/  @P3 SHF.R.U32.HI R27, RZ, 0x10, R21 ;  /* 0x00000010ff1b3819 */ /* 0x000fe20000011615 */
[----:B------:R-:W-:Y:S01]  /*4720*/  VIADD R29, R29, 0x1 ;  /* 0x000000011d1d7836 */ /* 0x000fe20000000000 */
[----:B------:R-:W5:Y:S08]  /*4730*/  LDC.64 R14, c[0x0][0xb10] ;  /* 0x0002c400ff0e7b82 */ /* 0x000f700000000a00 */
[----:B------:R-:W2:Y:S08]  /*4740*/  LDC.64 R10, c[0x0][0xb18] ;  /* 0x0002c600ff0a7b82 */ /* 0x000eb00000000a00 */
[----:B-1----:R-:W1:Y:S08]  /*4750*/  @!P1 LDC R0, c[0x0][0xb20] ;  /* 0x0002c800ff009b82 */ /* 0x002e700000000800 */
[----:B------:R-:W4:Y:S01]  /*4760*/  @!P1 LDC R3, c[0x0][0xb0c] ;  /* 0x0002c300ff039b82 */ /* 0x000f220000000800 */
[----:B-----5:R-:W-:Y:S05]  /*4770*/  @!P1 IMAD.HI.U32 R14, R13, R14, RZ ;  /* 0x0000000e0d0e9227 */ /* 0x020fea00078e00ff */
[----:B------:R-:W-:Y:S01]  /*4780*/  @!P1 SHF.R.U32.HI R14, RZ, R15, R14 ;  /* 0x0000000fff0e9219 */ /* 0x000fe2000001160e */
[----:B--2---:R-:W-:Y:S01]  /*4790*/  @!P1 IMAD.HI.U32 R11, R8, R11, RZ ;  /* 0x0000000b080b9227 */ /* 0x004fe200078e00ff */
[----:B------:R-:W-:Y:S04]  /*47a0*/  @!P1 ISETP.NE.AND P0, PT, R10, 0x1, PT ;  /* 0x000000010a00980c */ /* 0x000fe80003f05270 */
[----:B-1----:R-:W-:Y:S02]  /*47b0*/  @!P1 SHF.R.U32.HI R9, RZ, R0, R11 ;  /* 0x00000000ff099219 */ /* 0x002fe4000001160b */
[----:B----4-:R-:W-:Y:S02]  /*47c0*/  @!P1 ISETP.NE.AND P2, PT, R3, 0x1, PT ;  /* 0x000000010300980c */ /* 0x010fe40003f45270 */
[----:B------:R-:W-:Y:S02]  /*47d0*/  @!P1 SEL R9, R8, R9, !P0 ;  /* 0x0000000908099207 */ /* 0x000fe40004000000 */
[----:B------:R-:W-:Y:S02]  /*47e0*/  ELECT P0, URZ, PT ;  /* 0x0000000000ff782f */ /* 0x000fe40003800000 */
[----:B------:R-:W-:Y:S05]  /*47f0*/  @!P1 SEL R14, R13, R14, !P2 ;  /* 0x0000000e0d0e9207 */ /* 0x000fea0005000000 */
[----:B------:R-:W-:Y:S02]  /*4800*/  @!P1 IMAD.IADD R0, R9, 0x1, -R14 ;  /* 0x0000000109009824 */ /* 0x000fe400078e0a0e */
[----:B------:R-:W-:Y:S02]  /*4810*/  @!P1 IMAD.IADD R9, R14, 0x1, -R9 ;  /* 0x000000010e099824 */ /* 0x000fe400078e0a09 */
[----:B------:R-:W-:Y:S02]  /*4820*/  @!P1 IMAD R13, R0, R3, R13 ;  /* 0x00000003000d9224 */ /* 0x000fe400078e020d */
[----:B------:R-:W-:Y:S01]  /*4830*/  @!P1 IMAD R8, R9, R10, R8 ;  /* 0x0000000a09089224 */ /* 0x000fe200078e0208 */
[----:B---3--:R-:W-:Y:S06]  /*4840*/  @!P4 BRA `(.L_x_84) ;  /* 0x00000028007cc947 */ /* 0x008fec0003800000 */
.L_x_153:
[----:B------:R-:W-:Y:S01]  /*4850*/  PLOP3.LUT P5, PT, P5, P0, PT, 0xf2, 0x2f ;  /* 0x00000000002f781c */ /* 0x000fe20002fa1e72 */
[----:B------:R-:W-:Y:S01]  /*4860*/  UMOV UR14, 0x0 ;  /* 0x00000000000e7882 */ /* 0x000fe20000000000 */
[----:B------:R-:W-:Y:S01]  /*4870*/  LOP3.LUT R30, R30, 0x1, RZ, 0x3c, !PT ;  /* 0x000000011e1e7812 */ /* 0x000fe200078e3cff */
[----:B------:R-:W-:Y:S01]  /*4880*/  UMOV UR15, 0x10000000 ;  /* 0x10000000000f7882 */ /* 0x000fe20000000000 */
[----:B------:R-:W-:Y:S01]  /*4890*/  UMOV UR12, UR36 ;  /* 0x00000024000c7c82 */ /* 0x000fe20008000000 */
[----:B------:R-:W-:Y:S08]  /*48a0*/  @P3 R2UR UR36, R27 ;  /* 0x000000001b2432ca */ /* 0x000ff000000e0000 */
[----:B-1----:R-:W-:Y:S01]  /*48b0*/  @!P5 IADD3 R3, P0, PT, R32, 0x580, RZ ;  /* 0x000005802003d810 */ /* 0x002fe20007f1e0ff */
[----:B------:R-:W-:Y:S01]  /*48c0*/  @!P5 IMAD.SHL.U32 R91, R91, 0x40, RZ ;  /* 0x000000405b5bd824 */ /* 0x000fe200078e00ff */
[----:B------:R-:W-:Y:S01]  /*48d0*/  VOTEU.ALL UP1, P5 ;  /* 0x0000000000ff7886 */ /* 0x000fe20002820000 */
[----:B------:R-:W-:Y:S01]  /*48e0*/  @!P5 IMAD.SHL.U32 R97, R97, 0x40, RZ ;  /* 0x000000406161d824 */ /* 0x000fe200078e00ff */
[----:B------:R-:W-:Y:S01]  /*48f0*/  @!P5 R2UR UR8, R3 ;  /* 0x000000000308d2ca */ /* 0x000fe200000e0000 */
[----:B------:R-:W-:Y:S01]  /*4900*/  @!P5 IMAD.X R0, RZ, RZ, R33, P0 ;  /* 0x000000ffff00d224 */ /* 0x000fe200000e0621 */
[----:B------:R-:W-:Y:S01]  /*4910*/  @!P5 R2UR UR10, R91 ;  /* 0x000000005b0ad2ca */ /* 0x000fe200000e0000 */
[----:B------:R-:W-:Y:S01]  /*4920*/  @!UP1 UIADD3 UR9, UPT, UPT, UR6, 0xd0, URZ ;  /* 0x000000d006099890 */ /* 0x000fe2000fffe0ff */
[----:B------:R-:W-:Y:S01]  /*4930*/  @!P5 R2UR UR11, R97 ;  /* 0x00000000610bd2ca */ /* 0x000fe200000e0000 */
[----:B------:R-:W-:Y:S01]  /*4940*/  IMAD.IADD R91, R8, 0x1, R79 ;  /* 0x00000001085b7824 */ /* 0x000fe200078e024f */
[----:B------:R-:W-:Y:S01]  /*4950*/  @!P5 R2UR UR7, R0 ;  /* 0x000000000007d2ca */ /* 0x000fe200000e0000 */
[----:B------:R-:W-:Y:S01]  /*4960*/  IMAD.IADD R97, R13, 0x1, R90 ;  /* 0x000000010d617824 */ /* 0x000fe200078e025a */
[C---:B------:R-:W-:Y:S04]  /*4970*/  ISETP.NE.AND P0, PT, R29.reuse, 0x2, PT ;  /* 0x000000021d00780c */ /* 0x040fe80003f05270 */
[----:B------:R-:W-:Y:S01]  /*4980*/  SEL R3, RZ, 0x1, P0 ;  /* 0x00000001ff037807 */ /* 0x000fe20000000000 */
[----:B------:R-:W-:Y:S01]  /*4990*/  IMAD.U32 R10, RZ, RZ, UR8 ;  /* 0x00000008ff0a7e24 */ /* 0x000fe2000f8e00ff */
[----:B------:R-:W-:Y:S01]  /*49a0*/  @!UP1 UIADD3 UR8, UPT, UPT, UR6, 0x200, URZ ;  /* 0x0000020006089890 */ /* 0x000fe2000fffe0ff */
[----:B------:R-:W-:Y:S01]  /*49b0*/  SEL R29, R29, RZ, P0 ;  /* 0x000000ff1d1d7207 */ /* 0x000fe20000000000 */
[----:B------:R-:W-:Y:S01]  /*49c0*/  VOTEU.ALL UP1, P5 ;  /* 0x0000000000ff7886 */ /* 0x000fe20002820000 */
[----:B------:R-:W-:Y:S02]  /*49d0*/  LOP3.LUT R28, R28, R3, RZ, 0x3c, !PT ;  /* 0x000000031c1c7212 */ /* 0x000fe400078e3cff */
[----:B------:R-:W-:Y:S01]  /*49e0*/  IMAD.U32 R11, RZ, RZ, UR7 ;  /* 0x00000007ff0b7e24 */ /* 0x000fe2000f8e00ff */
[----:B------:R-:W-:Y:S04]  /*49f0*/  @!P5 R2UR UR16, R10 ;  /* 0x000000000a10d2ca */ /* 0x000fe800000e0000 */
[----:B------:R-:W-:Y:S11]  /*4a00*/  @!P5 R2UR UR17, R11 ;  /* 0x000000000b11d2ca */ /* 0x000ff600000e0000 */
[----:B------:R-:W-:Y:S02]  /*4a10*/  @!UPT UIADD3 URZ, UPT, UPT, URZ, URZ, URZ ;  /* 0x000000fffffff290 */ /* 0x000fe4000fffe0ff */
[----:B------:R3:W-:Y:S01]  /*4a20*/  @!UP1 UTMALDG.3D [UR8], [UR16], desc[UR14] ;  /* 0x00000e08100095b4 */ /* 0x0007e20008011000 */
[----:B------:R3:W-:Y:S01]  /*4a30*/  @!P5 SYNCS.ARRIVE.TRANS64.RED.A0TR RZ, [UR6+0xd0], R25 ;  /* 0x0000d019ffffd9a7 */ /* 0x0007e20008300406 */
[----:B------:R-:W-:Y:S01]  /*4a40*/  UPLOP3.LUT UP1, UPT, UPT, UPT, UPT, 0x80, 0x8 ;  /* 0x000000000008789c */ /* 0x000fe20003f2f070 */
[----:B------:R-:W-:Y:S01]  /*4a50*/  SYNCS.ARRIVE.TRANS64.RED.A1T0 RZ, [UR37], RZ ;  /* 0x000000ffffff79a7 */ /* 0x000fe20008100425 */
[----:B------:R-:W-:Y:S09]  /*4a60*/  @P3 BRA `(.L_x_85) ;  /* 0xfffffff400b43947 */ /* 0x000ff2000383ffff */
[----:B------:R-:W-:Y:S07]  /*4a70*/  MOV R0, UR6 ;  /* 0x0000000600007c02 */ /* 0x000fee0008000f00 */
.L_x_86:
[----:B-1----:R-:W-:-:S04]  /*4a80*/  SHF.L.U32 R3, R30, 0x1f, RZ ;  /* 0x0000001f1e037819 */ /* 0x002fc800000006ff */
[----:B------:R1:W2:Y:S03]  /*4a90*/  SYNCS.PHASECHK.TRANS64.TRYWAIT P0, [R0+URZ+0xd8], R3 ;  /* 0x0000d803000075a7 */ /* 0x0002a600080011ff */
[----:B--2---:R-:W-:Y:S05]  /*4aa0*/  @!P0 NANOSLEEP.SYNCS 0x989680 ;  /* 0x009896800000895d */ /* 0x004fea0003900000 */
[----:B------:R-:W2:Y:S02]  /*4ab0*/  @!P0 SYNCS.PHASECHK.TRANS64 P0, [R0+URZ+0xd8], R3 ;  /* 0x0000d803000085a7 */ /* 0x000ea400080010ff */
[----:B--23--:R-:W-:Y:S05]  /*4ac0*/  @P0 EXIT ;  /* 0x000000000000094d */ /* 0x00cfea0003800000 */
[----:B------:R-:W-:Y:S05]  /*4ad0*/  BRA `(.L_x_86) ;  /* 0xfffffffc00e87947 */ /* 0x000fea000383ffff */
.L_x_77:
[----:B------:R-:W-:-:S06]  /*4ae0*/  UISETP.GE.AND UP1, UPT, UR8, 0x4, UPT ;  /* 0x000000040800788c */ /* 0x000fcc000bf26270 */
[----:B------:R-:W-:-:S13]  /*4af0*/  PLOP3.LUT P0, PT, PT, PT, UP1, 0x80, 0x8 ;  /* 0x000000000008781c */ /* 0x000fda0003f0f018 */
[----:B------:R-:W-:Y:S05]  /*4b00*/  @!P0 EXIT ;  /* 0x000000000000894d */ /* 0x000fea0003800000 */
[----:B------:R-:W-:Y:S01]  /*4b10*/  BAR.SYNC.DEFER_BLOCKING 0x6, 0xa0 ;  /* 0x0182800000007b1d */ /* 0x000fe20000010000 */
[C---:B------:R-:W-:Y:S02]  /*4b20*/  IMAD.SHL.U32 R5, R101.reuse, 0x40, RZ ;  /* 0x0000004065057824 */ /* 0x040fe400078e00ff */
[----:B------:R-:W-:Y:S02]  /*4b30*/  HFMA2 R111, -RZ, RZ, 0, 0 ;  /* 0x00000000ff6f7431 */ /* 0x000fe400000001ff */
[C---:B------:R-:W-:Y:S01]  /*4b40*/  IMAD.SHL.U32 R0, R101.reuse, 0x20, RZ ;  /* 0x0000002065007824 */ /* 0x040fe200078e00ff */
[----:B------:R-:W-:Y:S01]  /*4b50*/  CS2R R106, SRZ ;  /* 0x00000000006a7805 */ /* 0x000fe2000001ff00 */
[----:B------:R-:W-:Y:S01]  /*4b60*/  IMAD.SHL.U32 R2, R101, 0x2, RZ ;  /* 0x0000000265027824 */ /* 0x000fe200078e00ff */
[----:B------:R-:W-:Y:S01]  /*4b70*/  UMOV UR43, 0x400 ;  /* 0x00000400002b7882 */ /* 0x000fe20000000000 */
[----:B------:R-:W1:Y:S01]  /*4b80*/  LDC R99, c[0x0][0x370] ;  /* 0x0000dc00ff637b82 */ /* 0x000e620000000800 */
[----:B------:R-:W-:Y:S01]  /*4b90*/  ULEA UR43, UR37, UR43, 0x18 ;  /* 0x0000002b252b7291 */ /* 0x000fe2000f8ec0ff */
[----:B------:R-:W-:Y:S01]  /*4ba0*/  LOP3.LUT R7, R5, 0x180, RZ, 0xc0, !PT ;  /* 0x0000018005077812 */ /* 0x000fe200078ec0ff */
[C---:B------:R-:W-:Y:S01]  /*4bb0*/  IMAD.SHL.U32 R103, R101.reuse, 0x8, RZ ;  /* 0x0000000865677824 */ /* 0x040fe200078e00ff */
[----:B------:R-:W-:Y:S01]  /*4bc0*/  LOP3.LUT R0, R0, 0xc00, RZ, 0xc0, !PT ;  /* 0x00000c0000007812 */ /* 0x000fe200078ec0ff */
[----:B------:R-:W-:Y:S01]  /*4bd0*/  IMAD.U32 R46, R101, 0x10000, RZ ;  /* 0x00010000652e7824 */ /* 0x000fe200078e00ff */
[----:B------:R-:W-:Y:S01]  /*4be0*/  LOP3.LUT R2, R7, 0x20, R2, 0xf8, !PT ;  /* 0x0000002007027812 */ /* 0x000fe200078ef802 */
[----:B------:R-:W-:Y:S01]  /*4bf0*/  UIADD3 UR4, UPT, UPT, UR43, 0x1200, URZ ;  /* 0x000012002b047890 */ /* 0x000fe2000fffe0ff */
[----:B------:R-:W2:Y:S01]  /*4c00*/  LDC R42, c[0x0][0xb0c] ;  /* 0x0002c300ff2a7b82 */ /* 0x000ea20000000800 */
[----:B------:R-:W-:Y:S01]  /*4c10*/  LOP3.LUT R0, R0, 0x40, R5, 0xf8, !PT ;  /* 0x0000004000007812 */ /* 0x000fe200078ef805 */
[----:B------:R-:W-:Y:S01]  /*4c20*/  IMAD.MOV.U32 R44, RZ, RZ, RZ ;  /* 0x000000ffff2c7224 */ /* 0x000fe200078e00ff */
[----:B------:R-:W-:Y:S01]  /*4c30*/  LOP3.LUT R103, R2, 0x30, R103, 0x78, !PT ;  /* 0x0000003002677812 */ /* 0x000fe200078e7867 */
[----:B------:R-:W-:Y:S01]  /*4c40*/  IMAD.MOV.U32 R108, RZ, RZ, RZ ;  /* 0x000000ffff6c7224 */ /* 0x000fe200078e00ff */
[----:B------:R-:W-:Y:S01]  /*4c50*/  LOP3.LUT R0, R0, 0x200, R5, 0xf8, !PT ;  /* 0x0000020000007812 */ /* 0x000fe200078ef805 */
[----:B------:R-:W-:Y:S01]  /*4c60*/  IMAD.SHL.U32 R5, R101, 0x10, RZ ;  /* 0x0000001065057824 */ /* 0x000fe200078e00ff */
[----:B------:R-:W-:Y:S01]  /*4c70*/  LOP3.LUT R46, R46, 0x600000, RZ, 0xc0, !PT ;  /* 0x006000002e2e7812 */ /* 0x000fe200078ec0ff */
[----:B------:R-:W4:Y:S01]  /*4c80*/  LDC R98, c[0x0][0xb20] ;  /* 0x0002c800ff627b82 */ /* 0x000f220000000800 */
[----:B------:R-:W3:Y:S01]  /*4c90*/  LDS R3, [UR43+0x1a0] ;  /* 0x0001a02bff037984 */ /* 0x000ee20008000800 */
[----:B------:R-:W-:Y:S01]  /*4ca0*/  LOP3.LUT R103, R0, R103, RZ, 0xfc, !PT ;  /* 0x0000006700677212 */ /* 0x000fe200078efcff */
[----:B------:R-:W-:Y:S01]  /*4cb0*/  IMAD.U32 R109, RZ, RZ, UR4 ;  /* 0x00000004ff6d7e24 */ /* 0x000fe2000f8e00ff */
[----:B------:R-:W-:Y:S01]  /*4cc0*/  LOP3.LUT R5, R5, 0x20, RZ, 0xc0, !PT ;  /* 0x0000002005057812 */ /* 0x000fe200078ec0ff */
[----:B------:R-:W1:Y:S01]  /*4cd0*/  LDCU.64 UR46, c[0x0][0x348] ;  /* 0x00006900ff2e77ac */ /* 0x000e620008000a00 */
[----:B------:R-:W-:-:S02]  /*4ce0*/  IADD3 R102, PT, PT, R103, UR43, RZ ;  /* 0x0000002b67667c10 */ /* 0x000fc4000fffe0ff */
[----:B------:R-:W1:Y:S01]  /*4cf0*/  LDC R41, c[0x0][0xb30] ;  /* 0x0002cc00ff297b82 */ /* 0x000e620000000800 */
[----:B------:R-:W1:Y:S01]  /*4d00*/  LDCU.64 UR38, c[0x0][0x888] ;  /* 0x00011100ff2677ac */ /* 0x000e620008000a00 */
[----:B------:R-:W-:Y:S01]  /*4d10*/  IADD3 R102, PT, PT, -R5, 0x200, R102 ;  /* 0x0000020005667810 */ /* 0x000fe20007ffe166 */
[----:B------:R-:W-:-:S05]  /*4d20*/  UIADD3 UR42, UPT, UPT, UR43, 0x200, URZ ;  /* 0x000002002b2a7890 */ /* 0x000fca000fffe0ff */
[----:B------:R-:W1:Y:S08]  /*4d30*/  LDC.64 R88, c[0x0][0xb10] ;  /* 0x0002c400ff587b82 */ /* 0x000e700000000a00 */
[----:B------:R-:W1:Y:S08]  /*4d40*/  LDC.64 R38, c[0x0][0xb18] ;  /* 0x0002c600ff267b82 */ /* 0x000e700000000a00 */
[----:B------:R-:W1:Y:S08]  /*4d50*/  LDC.64 R84, c[0x0][0x888] ;  /* 0x00022200ff547b82 */ /* 0x000e700000000a00 */
[----:B------:R-:W1:Y:S01]  /*4d60*/  LDC.64 R36, c[0x0][0xb28] ;  /* 0x0002ca00ff247b82 */ /* 0x000e620000000a00 */
[----:B---3--:R-:W-:-:S07]  /*4d70*/  IMAD.IADD R46, R3, 0x1, R46 ;  /* 0x00000001032e7824 */ /* 0x008fce00078e022e */
[----:B------:R-:W3:Y:S08]  /*4d80*/  LDC.64 R86, c[0x0][0x890] ;  /* 0x00022400ff567b82 */ /* 0x000ef00000000a00 */
[----:B------:R-:W1:Y:S08]  /*4d90*/  LDC.64 R82, c[0x0][0x8b0] ;  /* 0x00022c00ff527b82 */ /* 0x000e700000000a00 */
[----:B------:R-:W1:Y:S08]  /*4da0*/  LDC.64 R80, c[0x0][0x8a8] ;  /* 0x00022a00ff507b82 */ /* 0x000e700000000a00 */
[----:B--2-4-:R-:W1:Y:S02]  /*4db0*/  LDC R100, c[0x0][0x374] ;  /* 0x0000dd00ff647b82 */ /* 0x014e640000000800 */
.L_x_104:
[----:B------:R-:W-:Y:S02]  /*4dc0*/  LEA R0, R111, UR43, 0x3 ;  /* 0x0000002b6f007c11 */ /* 0x000fe4000f8e18ff */
[----:B------:R-:W-:Y:S02]  /*4dd0*/  SHF.L.U32 R3, R107, 0x1f, RZ ;  /* 0x0000001f6b037819 */ /* 0x000fe400000006ff */
[----:B------:R-:W-:Y:S02]  /*4de0*/  LEA R16, R111, UR43, 0x4 ;  /* 0x0000002b6f107c11 */ /* 0x000fe4000f8e20ff */
[----:B--2---:R-:W2:Y:S02]  /*4df0*/  SYNCS.PHASECHK.TRANS64.TRYWAIT P0, [R0+URZ+0xf0], R3 ;  /* 0x0000f003000075a7 */ /* 0x004ea400080011ff */
[----:B-12---:R-:W-:Y:S05]  /*4e00*/  @!P0 BRA `(.L_x_87) ;  /* 0x0000002400248947 */ /* 0x006fea0003800000 */
.L_x_154:
[----:B------:R-:W4:Y:S01]  /*4e10*/  LDC.64 R12, c[0x0][0xb10] ;  /* 0x0002c400ff0c7b82 */ /* 0x000f220000000a00 */
[----:B------:R-:W3:Y:S01]  /*4e20*/  LDS.128 R16, [R16+0x180] ;  /* 0x0001800010107984 */ /* 0x000ee20000000c00 */
[----:B-1----:R-:W-:Y:S01]  /*4e30*/  ISETP.NE.AND P1, PT, R41, 0x1, PT ;  /* 0x000000012900780c */ /* 0x002fe20003f25270 */
[----:B--2---:R-:W-:Y:S01]  /*4e40*/  VIADD R0, R0, 0x100 ;  /* 0x0000010000007836 */ /* 0x004fe20000000000 */
[----:B------:R-:W-:Y:S04]  /*4e50*/  ISETP.GE.AND P0, PT, R40, 0x1, PT ;  /* 0x000000012800780c */ /* 0x000fe80003f06270 */
[----:B------:R-:W1:Y:S01]  /*4e60*/  LDC.64 R10, c[0x0][0xb18] ;  /* 0x0002c600ff0a7b82 */ /* 0x000e620000000a00 */
[----:B------:R-:W-:Y:S01]  /*4e70*/  PRMT R0, RZ, 0x654, R0 ;  /* 0x00000654ff007816 */ /* 0x000fe20000000000 */
[----:B------:R-:W-:Y:S01]  /*4e80*/  @!PT LDS RZ, [RZ] ;  /* 0x00000000fffff984 */ /* 0x000fe20000000800 */
[----:B------:R-:W-:Y:S01]  /*4e90*/  @!PT LDS RZ, [RZ] ;  /* 0x00000000fffff984 */ /* 0x000fe20000000800 */
[----:B------:R-:W-:Y:S01]  /*4ea0*/  @!PT LDS RZ, [RZ] ;  /* 0x00000000fffff984 */ /* 0x000fe20000000800 */
[----:B------:R-:W-:Y:S01]  /*4eb0*/  @!PT LDS RZ, [RZ] ;  /* 0x00000000fffff984 */ /* 0x000fe20000000800 */
[----:B------:R2:W-:Y:S06]  /*4ec0*/  MEMBAR.ALL.CTA ;  /* 0x0000000000007992 */ /* 0x0005ec0000008000 */
[----:B--2---:R-:W2:Y:S01]  /*4ed0*/  FENCE.VIEW.ASYNC.S ;  /* 0x00000000000073c6 */ /* 0x004ea20000000000 */
[----:B------:R-:W1:Y:S08]  /*4ee0*/  @!P1 LDC R14, c[0x0][0xb20] ;  /* 0x0002c800ff0e9b82 */ /* 0x000e700000000800 */
[----:B------:R-:W1:Y:S01]  /*4ef0*/  @!P1 LDC R9, c[0x0][0xb0c] ;  /* 0x0002c300ff099b82 */ /* 0x000e620000000800 */
[----:B--2---:R2:W-:Y:S01]  /*4f00*/  SYNCS.ARRIVE.TRANS64.RED.A1T0 RZ, [R0+URZ], RZ ;  /* 0x000000ff00ff79a7 */ /* 0x0045e200081004ff */
[----:B---3--:R-:W-:Y:S04]  /*4f10*/  LOP3.LUT P4, RZ, R18, 0x1, RZ, 0xc0, !PT ;  /* 0x0000000112ff7812 */ /* 0x008fe8000788c0ff */
[----:B------:R-:W-:Y:S09]  /*4f20*/  P2R R110, PR, RZ, 0x10 ;  /* 0x00000010ff6e7803 */ /* 0x000ff20000000000 */
[----:B------:R-:W-:Y:S02]  /*4f30*/  @P4 MOV R45, R16 ;  /* 0x00000010002d4202 */ /* 0x000fe40000000f00 */
[----:B------:R-:W-:Y:S01]  /*4f40*/  @P4 LOP3.LUT R43, R17, 0xffff, RZ, 0xc0, !PT ;  /* 0x0000ffff112b4812 */ /* 0x000fe200078ec0ff */
[----:B--2-4-:R-:W-:Y:S06]  /*4f50*/  @!P0 BRA `(.L_x_88) ;  /* 0x0000000000a48947 */ /* 0x014fec0003800000 */
[----:B------:R-:W-:Y:S01]  /*4f60*/  IMAD.HI.U32 R21, R100, R39, RZ ;  /* 0x0000002764157227 */ /* 0x000fe200078e00ff */
[----:B------:R-:W-:Y:S02]  /*4f70*/  ISETP.NE.AND P0, PT, R38, 0x1, PT ;  /* 0x000000012600780c */ /* 0x000fe40003f05270 */
[----:B------:R-:W-:Y:S01]  /*4f80*/  ISETP.NE.AND P2, PT, R40, 0x1, PT ;  /* 0x000000012800780c */ /* 0x000fe20003f45270 */
[----:B------:R-:W-:Y:S01]  /*4f90*/  IMAD.HI.U32 R20, R99, R88, RZ ;  /* 0x0000005863147227 */ /* 0x000fe200078e00ff */
[----:B------:R-:W-:Y:S02]  /*4fa0*/  SHF.R.U32.HI R21, RZ, R98, R21 ;  /* 0x00000062ff157219 */ /* 0x000fe40000011615 */
[----:B------:R-:W-:Y:S01]  /*4fb0*/  ISETP.NE.AND P3, PT, R42, 0x1, PT ;  /* 0x000000012a00780c */ /* 0x000fe20003f65270 */
[----:B------:R-:W-:Y:S01]  /*4fc0*/  IMAD.HI.U32 R24, R45, R88, RZ ;  /* 0x000000582d187227 */ /* 0x000fe200078e00ff */
[----:B------:R-:W-:Y:S02]  /*4fd0*/  SHF.R.U32.HI R20, RZ, R89, R20 ;  /* 0x00000059ff147219 */ /* 0x000fe40000011614 */
[----:B------:R-:W-:Y:S01]  /*4fe0*/  SEL R3, R100, R21, !P0 ;  /* 0x0000001564037207 */ /* 0x000fe20004000000 */
[----:B------:R-:W-:Y:S01]  /*4ff0*/  IMAD.HI.U32 R21, R43, R39, RZ ;  /* 0x000000272b157227 */ /* 0x000fe200078e00ff */
[----:B------:R-:W-:Y:S02]  /*5000*/  SEL R7, R99, R20, !P3 ;  /* 0x0000001463077207 */ /* 0x000fe40005800000 */
[----:B------:R-:W-:Y:S01]  /*5010*/  SHF.R.U32.HI R24, RZ, R89, R24 ;  /* 0x00000059ff187219 */ /* 0x000fe20000011618 */
[-C--:B------:R-:W-:Y:S04]  /*5020*/  IMAD.HI.U32 R20, R3, R36.reuse, RZ ;  /* 0x0000002403147227 */ /* 0x080fe800078e00ff */
[----:B------:R-:W-:Y:S01]  /*5030*/  IMAD.HI.U32 R22, R7, R36, RZ ;  /* 0x0000002407167227 */ /* 0x000fe200078e00ff */
[-C--:B------:R-:W-:Y:S02]  /*5040*/  @P2 SHF.R.U32.HI R3, RZ, R37.reuse, R20 ;  /* 0x00000025ff032219 */ /* 0x080fe40000011614 */
[----:B------:R-:W-:Y:S02]  /*5050*/  SHF.R.U32.HI R20, RZ, R98, R21 ;  /* 0x00000062ff147219 */ /* 0x000fe40000011615 */
[----:B------:R-:W-:Y:S01]  /*5060*/  @P2 SHF.R.U32.HI R7, RZ, R37, R22 ;  /* 0x00000025ff072219 */ /* 0x000fe20000011616 */
[C---:B------:R-:W-:Y:S01]  /*5070*/  IMAD R2, R40.reuse, R3, RZ ;  /* 0x0000000328027224 */ /* 0x040fe200078e02ff */
[----:B------:R-:W-:Y:S02]  /*5080*/  SEL R5, R43, R20, !P0 ;  /* 0x000000142b057207 */ /* 0x000fe40004000000 */
[----:B------:R-:W-:Y:S01]  /*5090*/  SEL R3, R45, R24, !P3 ;  /* 0x000000182d037207 */ /* 0x000fe20005800000 */
[----:B------:R-:W-:Y:S01]  /*50a0*/  IMAD R4, R40, R7, RZ ;  /* 0x0000000728047224 */ /* 0x000fe200078e02ff */
[C---:B------:R-:W-:Y:S01]  /*50b0*/  ISETP.GE.AND P0, PT, R5.reuse, R2, PT ;  /* 0x000000020500720c */ /* 0x040fe20003f06270 */
[----:B------:R-:W-:Y:S03]  /*50c0*/  IMAD.HI.U32 R6, R5, R36, RZ ;  /* 0x0000002405067227 */ /* 0x000fe600078e00ff */
[----:B------:R-:W-:Y:S01]  /*50d0*/  ISETP.GE.OR P0, PT, R3, R4, P0 ;  /* 0x000000040300720c */ /* 0x000fe20000706670 */
[----:B------:R-:W-:Y:S01]  /*50e0*/  IMAD.MOV R4, RZ, RZ, -R3 ;  /* 0x000000ffff047224 */ /* 0x000fe200078e0a03 */
[-C--:B------:R-:W-:Y:S03]  /*50f0*/  SHF.R.U32.HI R6, RZ, R37.reuse, R6 ;  /* 0x00000025ff067219 */ /* 0x080fe60000011606 */
[----:B------:R-:W-:Y:S01]  /*5100*/  IMAD R45, R42, R4, R45 ;  /* 0x000000042a2d7224 */ /* 0x000fe200078e022d */
[----:B------:R-:W-:Y:S05]  /*5110*/  SEL R15, R5, R6, !P2 ;  /* 0x00000006050f7207 */ /* 0x000fea0005000000 */
[----:B------:R-:W-:Y:S02]  /*5120*/  IMAD.MOV R6, RZ, RZ, -R15 ;  /* 0x000000ffff067224 */ /* 0x000fe400078e0a0f */
[C---:B------:R-:W-:Y:S04]  /*5130*/  @!P0 IMAD.HI.U32 R2, R3.reuse, R36, RZ ;  /* 0x0000002403028227 */ /* 0x040fe800078e00ff */
[----:B------:R-:W-:Y:S01]  /*5140*/  IMAD R6, R40, R6, R5 ;  /* 0x0000000628067224 */ /* 0x000fe200078e0205 */
[----:B------:R-:W-:Y:S04]  /*5150*/  @!P0 SHF.R.U32.HI R2, RZ, R37, R2 ;  /* 0x00000025ff028219 */ /* 0x000fe80000011602 */
[----:B------:R-:W-:Y:S02]  /*5160*/  @!P0 SEL R0, R3, R2, !P2 ;  /* 0x0000000203008207 */ /* 0x000fe40005000000 */
[----:B------:R-:W-:Y:S02]  /*5170*/  IADD3 R2, PT, PT, -R5, RZ, RZ ;  /* 0x000000ff05027210 */ /* 0x000fe40007ffe1ff */
[----:B------:R-:W-:Y:S01]  /*5180*/  @!P0 IADD3 R8, PT, PT, R15, -R0, RZ ;  /* 0x800000000f088210 */ /* 0x000fe20007ffe0ff */
[----:B------:R-:W-:Y:S02]  /*5190*/  @!P0 IMAD R0, R7, R6, R0 ;  /* 0x0000000607008224 */ /* 0x000fe400078e0200 */
[----:B------:R-:W-:Y:S02]  /*51a0*/  IMAD R43, R38, R2, R43 ;  /* 0x00000002262b7224 */ /* 0x000fe400078e022b */
[----:B------:R-:W-:Y:S02]  /*51b0*/  @!P0 IMAD R5, R8, R40, R3 ;  /* 0x0000002808058224 */ /* 0x000fe400078e0203 */
[----:B------:R-:W-:Y:S04]  /*51c0*/  @!P0 IMAD.MOV.U32 R3, RZ, RZ, R0 ;  /* 0x000000ffff038224 */ /* 0x000fe800078e0000 */
[----:B------:R-:W-:Y:S02]  /*51d0*/  IMAD R45, R3, R42, R45 ;  /* 0x0000002a032d7224 */ /* 0x000fe400078e022d */
[----:B------:R-:W-:Y:S07]  /*51e0*/  IMAD R43, R5, R38, R43 ;  /* 0x00000026052b7224 */ /* 0x000fee00078e022b */
.L_x_88:
[----:B------:R-:W-:Y:S01]  /*51f0*/  @!P1 IMAD.HI.U32 R0, R45, R12, RZ ;  /* 0x0000000c2d009227 */ /* 0x000fe200078e00ff */
[----:B-1----:R-:W-:Y:S01]  /*5200*/  @!P1 ISETP.NE.AND P0, PT, R10, 0x1, PT ;  /* 0x000000010a00980c */ /* 0x002fe20003f05270 */
[----:B------:R-:W-:Y:S01]  /*5210*/  ULOP3.LUT UP0, URZ, UR42, 0x1b0, URZ, 0xc0, !UPT ;  /* 0x000001b02aff7892 */ /* 0x000fe2000f80c0ff */
[----:B------:R-:W-:Y:S01]  /*5220*/  @!P1 ISETP.NE.AND P2, PT, R9, 0x1, PT ;  /* 0x000000010900980c */ /* 0x000fe20003f45270 */
[----:B------:R-:W-:Y:S01]  /*5230*/  @!P1 IMAD.HI.U32 R3, R43, R11, RZ ;  /* 0x0000000b2b039227 */ /* 0x000fe200078e00ff */
[----:B------:R-:W-:Y:S02]  /*5240*/  @!P1 SHF.R.U32.HI R0, RZ, R13, R0 ;  /* 0x0000000dff009219 */ /* 0x000fe40000011600 */
[----:B------:R-:W-:Y:S01]  /*5250*/  @P4 SHF.R.U32.HI R105, RZ, 0x10, R17 ;  /* 0x00000010ff694819 */ /* 0x000fe20000011611 */
[----:B------:R-:W-:Y:S01]  /*5260*/  VIADD R111, R111, 0x1 ;  /* 0x000000016f6f7836 */ /* 0x000fe20000000000 */
[----:B------:R-:W-:Y:S02]  /*5270*/  @!P1 SHF.R.U32.HI R2, RZ, R14, R3 ;  /* 0x0000000eff029219 */ /* 0x000fe40000011603 */
[----:B------:R-:W-:Y:S02]  /*5280*/  @!P1 SEL R3, R45, R0, !P2 ;  /* 0x000000002d039207 */ /* 0x000fe40005000000 */
[----:B------:R-:W-:Y:S05]  /*5290*/  @!P1 SEL R2, R43, R2, !P0 ;  /* 0x000000022b029207 */ /* 0x000fea0004000000 */
[----:B------:R-:W-:Y:S02]  /*52a0*/  @!P1 IMAD.IADD R0, R2, 0x1, -R3 ;  /* 0x0000000102009824 */ /* 0x000fe400078e0a03 */
[----:B------:R-:W-:Y:S02]  /*52b0*/  @!P1 IMAD.IADD R2, R3, 0x1, -R2 ;  /* 0x0000000103029824 */ /* 0x000fe400078e0a02 */
[----:B------:R-:W-:Y:S02]  /*52c0*/  @!P1 IMAD R45, R0, R9, R45 ;  /* 0x00000009002d9224 */ /* 0x000fe400078e022d */
[----:B------:R-:W-:Y:S01]  /*52d0*/  @!P1 IMAD R43, R2, R10, R43 ;  /* 0x0000000a022b9224 */ /* 0x000fe200078e022b */
[----:B------:R-:W-:Y:S06]  /*52e0*/  BRA.U !UP0, `(.L_x_89) ;  /* 0x0000000108407547 */ /* 0x000fec000b800000 */
[----:B------:R-:W1:Y:S01]  /*52f0*/  LDCU.64 UR8, c[0x4][0x80] ;  /* 0x01001000ff0877ac */ /* 0x000e620008000a00 */
[----:B------:R-:W-:Y:S01]  /*5300*/  MOV R3, 0x0 ;  /* 0x0000000000037802 */ /* 0x000fe20000000f00 */
[----:B------:R-:W-:Y:S02]  /*5310*/  HFMA2 R12, -RZ, RZ, 0, 5.9604644775390625e-08 ;  /* 0x00000001ff0c7431 */ /* 0x000fe400000001ff */
[----:B------:R-:W-:Y:S02]  /*5320*/  IMAD.MOV.U32 R8, RZ, RZ, 0x70 ;  /* 0x00000070ff087424 */ /* 0x000fe400078e00ff */
[----:B------:R-:W-:Y:S01]  /*5330*/  IMAD.MOV.U32 R13, RZ, RZ, RZ ;  /* 0x000000ffff0d7224 */ /* 0x000fe200078e00ff */
[----:B------:R-:W2:Y:S01]  /*5340*/  LDCU.64 UR6, c[0x4][0x88] ;  /* 0x01001100ff0677ac */ /* 0x000ea20008000a00 */
[----:B------:R-:W3:Y:S01]  /*5350*/  LDC.64 R2, c[0x4][R3] ;  /* 0x0100000003027b82 */ /* 0x000ee20000000a00 */
[----:B------:R-:W4:Y:S01]  /*5360*/  LDCU.64 UR4, c[0x4][0x8] ;  /* 0x01000100ff0477ac */ /* 0x000f220008000a00 */
[----:B-1----:R-:W-:Y:S01]  /*5370*/  MOV R5, UR9 ;  /* 0x0000000900057c02 */ /* 0x002fe20008000f00 */
[----:B------:R-:W-:Y:S01]  /*5380*/  IMAD.U32 R4, RZ, RZ, UR8 ;  /* 0x00000008ff047e24 */ /* 0x000fe2000f8e00ff */
[----:B--2---:R-:W-:Y:S01]  /*5390*/  MOV R7, UR7 ;  /* 0x0000000700077c02 */ /* 0x004fe20008000f00 */
[----:B------:R-:W-:Y:S01]  /*53a0*/  IMAD.U32 R6, RZ, RZ, UR6 ;  /* 0x00000006ff067e24 */ /* 0x000fe2000f8e00ff */
[----:B----4-:R-:W-:Y:S01]  /*53b0*/  MOV R11, UR5 ;  /* 0x00000005000b7c02 */ /* 0x010fe20008000f00 */
[----:B------:R-:W-:Y:S02]  /*53c0*/  IMAD.U32 R10, RZ, RZ, UR4 ;  /* 0x00000004ff0a7e24 */ /* 0x000fe4000f8e00ff */
[----:B------:R-:W-:Y:S07]  /*53d0*/  LEPC R20, `(.L_x_89) ;  /* 0x000000001014794e */ /* 0x000fee0000000000 */
[----:B---3-5:R-:W-:Y:S05]  /*53e0*/  CALL.ABS.NOINC R2 ;  /* 0x0000000002007343 */ /* 0x028fea0003c00000 */
.L_x_89:
[----:B------:R-:W-:Y:S01]  /*53f0*/  LOP3.LUT P0, RZ, R109, 0x1b0, RZ, 0xc0, !PT ;  /* 0x000001b06dff7812 */ /* 0x000fe2000780c0ff */
[----:B------:R-:W-:Y:S11]  /*5400*/  BSSY.RECONVERGENT B6, `(.L_x_90) ;  /* 0x0000013000067945 */ /* 0x000ff60003800200 */
[----:B------:R-:W-:Y:S01]  /*5410*/  @!UPT UIADD3 URZ, UPT, UPT, URZ, URZ, URZ ;  /* 0x000000fffffff290 */ /* 0x000fe2000fffe0ff */
[----:B------:R-:W-:Y:S05]  /*5420*/  @!P0 BRA `(.L_x_91) ;  /* 0x0000000000408947 */ /* 0x000fea0003800000 */
        /* <DEDUP_REMOVED lines=16> */
.L_x_91:
[----:B------:R-:W-:Y:S05]  /*5530*/  BSYNC.RECONVERGENT B6 ;  /* 0x0000000000067941 */ /* 0x000fea0003800200 */
.L_x_90:
[----:B------:R-:W-:Y:S01]  /*5540*/  ISETP.NE.U32.AND P3, PT, R86, RZ, PT ;  /* 0x000000ff5600720c */ /* 0x000fe20003f65070 */
[----:B------:R-:W-:Y:S01]  /*5550*/  UISETP.NE.AND UP1, UPT, UR44, URZ, UPT ;  /* 0x000000ff2c00728c */ /* 0x000fe2000bf25270 */
[----:B------:R-:W-:Y:S02]  /*5560*/  ISETP.NE.U32.AND P4, PT, R82, RZ, PT ;  /* 0x000000ff5200720c */ /* 0x000fe40003f85070 */
[----:B------:R-:W-:Y:S02]  /*5570*/  ISETP.NE.AND.EX P3, PT, R87, RZ, PT, P3 ;  /* 0x000000ff5700720c */ /* 0x000fe40003f65330 */
[----:B------:R-:W-:Y:S02]  /*5580*/  PLOP3.LUT P1, PT, PT, PT, PT, 0x8, 0x80 ;  /* 0x000000000080781c */ /* 0x000fe40003f2e170 */
[----:B------:R-:W-:Y:S02]  /*5590*/  PLOP3.LUT P0, PT, PT, PT, UP1, 0x80, 0x8 ;  /* 0x000000000008781c */ /* 0x000fe40003f0f018 */
[----:B------:R-:W-:Y:S02]  /*55a0*/  ISETP.NE.AND.EX P4, PT, R83, RZ, PT, P4 ;  /* 0x000000ff5300720c */ /* 0x000fe40003f85340 */
[----:B------:R-:W1:Y:S09]  /*55b0*/  @UP1 LDCU.64 UR4, c[0x0][0x888] ;  /* 0x00011100ff0417ac */ /* 0x000e720008000a00 */
[----:B------:R-:W-:Y:S01]  /*55c0*/  @P0 PLOP3.LUT P1, PT, P3, PT, PT, 0x80, 0x8 ;  /* 0x000000000008081c */ /* 0x000fe20001f2f070 */
[----:B-1----:R-:W-:Y:S04]  /*55d0*/  @UP1 UISETP.NE.U32.AND UP0, UPT, UR4, URZ, UPT ;  /* 0x000000ff0400128c */ /* 0x002fe8000bf05070 */
[----:B------:R-:W-:Y:S04]  /*55e0*/  @UP1 UISETP.NE.AND.EX UP0, UPT, UR5, URZ, UPT, UP0 ;  /* 0x000000ff0500128c */ /* 0x000fe8000bf05300 */
[----:B------:R-:W-:Y:S01]  /*55f0*/  @UP1 USEL UR4, URZ, 0xffffffff, UP0 ;  /* 0xffffffffff041887 */ /* 0x000fe20008000000 */
[----:B------:R-:W-:Y:S11]  /*5600*/  @!P3 BRA `(.L_x_92) ;  /* 0x00000000002cb947 */ /* 0x000ff60003800000 */
[----:B------:R-:W-:Y:S01]  /*5610*/  ISETP.NE.U32.AND P2, PT, R84, RZ, PT ;  /* 0x000000ff5400720c */ /* 0x000fe20003f45070 */
[----:B------:R-:W-:Y:S03]  /*5620*/  IMAD.MOV.U32 R96, RZ, RZ, 0x1 ;  /* 0x00000001ff607424 */ /* 0x000fe600078e00ff */
[----:B------:R-:W-:Y:S11]  /*5630*/  ISETP.NE.AND.EX P2, PT, R85, RZ, PT, P2 ;  /* 0x000000ff5500720c */ /* 0x000ff60003f45320 */
[----:B------:R-:W-:Y:S02]  /*5640*/  @!UPT UIADD3 URZ, UPT, UPT, URZ, URZ, URZ ;  /* 0x000000fffffff290 */ /* 0x000fe4000fffe0ff */
[----:B------:R-:W1:Y:S01]  /*5650*/  @P2 LDC.64 R2, c[0x0][0x888] ;  /* 0x00022200ff022b82 */ /* 0x000e620000000a00 */
[----:B------:R-:W-:Y:S04]  /*5660*/  @P2 IMAD R0, R86, UR36, RZ ;  /* 0x0000002456002c24 */ /* 0x000fe8000f8e02ff */
[----:B-1----:R-:W-:Y:S04]  /*5670*/  @P2 IMAD.WIDE R2, R0, 0x4, R2 ;  /* 0x0000000400022825 */ /* 0x002fe800078e0202 */
[----:B------:R-:W-:Y:S01]  /*5680*/  HFMA2 R0, -RZ, RZ, 0, 5.9604644775390625e-08 ;  /* 0x00000001ff007431 */ /* 0x000fe200000001ff */
[----:B-----5:R1:W5:Y:S04]  /*5690*/  @P2 LDG.E R49, desc[UR40][R2.64] ;  /* 0x0000002802312981 */ /* 0x020368000c1e1900 */
[----:B------:R-:W-:Y:S01]  /*56a0*/  @!P2 PRMT R96, R0, 0x7610, R96 ;  /* 0x000076100060a816 */ /* 0x000fe20000000060 */
[----:B-1----:R-:W2:Y:S06]  /*56b0*/  @!P2 LDC R49, c[0x0][0x880] ;  /* 0x00022000ff31ab82 */ /* 0x002eac0000000800 */
.L_x_92:
[----:B------:R-:W-:Y:S05]  /*56c0*/  @!P4 BRA `(.L_x_93) ;  /* 0x000000000020c947 */ /* 0x000fea0003800000 */
[----:B------:R-:W-:Y:S04]  /*56d0*/  ISETP.NE.U32.AND P2, PT, R80, RZ, PT ;  /* 0x000000ff5000720c */ /* 0x000fe80003f45070 */
[----:B------:R-:W-:Y:S11]  /*56e0*/  ISETP.NE.AND.EX P2, PT, R81, RZ, PT, P2 ;  /* 0x000000ff5100720c */ /* 0x000ff60003f45320 */
[----:B------:R-:W-:Y:S02]  /*56f0*/  @!UPT UIADD3 URZ, UPT, UPT, URZ, URZ, URZ ;  /* 0x000000fffffff290 */ /* 0x000fe4000fffe0ff */
[----:B------:R-:W1:Y:S01]  /*5700*/  @P2 LDC.64 R2, c[0x0][0x8a8] ;  /* 0x00022a00ff022b82 */ /* 0x000e620000000a00 */
[----:B------:R-:W-:Y:S04]  /*5710*/  @P2 IMAD R0, R82, UR36, RZ ;  /* 0x0000002452002c24 */ /* 0x000fe8000f8e02ff */
[----:B-1----:R-:W-:Y:S05]  /*5720*/  @P2 IMAD.WIDE R2, R0, 0x4, R2 ;  /* 0x0000000400022825 */ /* 0x002fea00078e0202 */
[----:B-----5:R1:W5:Y:S02]  /*5730*/  @P2 LDG.E R47, desc[UR40][R2.64] ;  /* 0x00000028022f2981 */ /* 0x020364000c1e1900 */
[----:B-1----:R-:W3:Y:S02]  /*5740*/  @!P2 LDC R47, c[0x0][0x8a0] ;  /* 0x00022800ff2fab82 */ /* 0x002ee40000000800 */
.L_x_93:
[----:B--2--5:R-:W-:Y:S01]  /*5750*/  @P0 FSETP.NEU.AND P4, PT, R49, RZ, PT ;  /* 0x000000ff3100020b */ /* 0x024fe20003f8d000 */
[----:B------:R-:W-:Y:S01]  /*5760*/  IMAD.U32 R0, RZ, RZ, UR4 ;  /* 0x00000004ff007e24 */ /* 0x000fe2000f8e00ff */
[----:B------:R-:W-:Y:S01]  /*5770*/  @P0 LOP3.LUT P2, RZ, R96, 0xff, RZ, 0xc0, !PT ;  /* 0x000000ff60ff0812 */ /* 0x000fe2000784c0ff */
[----:B------:R-:W-:Y:S01]  /*5780*/  BSSY B1, `(.L_x_94) ;  /* 0x0000039000017945 */ /* 0x000fe20003800000 */
[----:B------:R-:W-:Y:S02]  /*5790*/  @P0 SEL R9, RZ, 0xffffffff, P4 ;  /* 0xffffffffff090807 */ /* 0x000fe40002000000 */
[----:B------:R-:W-:Y:S02]  /*57a0*/  CS2R R54, SRZ ;  /* 0x0000000000367805 */ /* 0x000fe4000001ff00 */
[----:B------:R-:W-:Y:S02]  /*57b0*/  LEA R92, R44, UR43, 0x3 ;  /* 0x0000002b2c5c7c11 */ /* 0x000fe4000f8e18ff */
[----:B------:R-:W-:Y:S02]  /*57c0*/  CS2R R52, SRZ ;  /* 0x0000000000347805 */ /* 0x000fe4000001ff00 */
[----:B------:R-:W-:Y:S02]  /*57d0*/  @P1 SEL R9, R0, R9, !P2 ;  /* 0x0000000900091207 */ /* 0x000fe40005000000 */
[----:B------:R-:W-:Y:S02]  /*57e0*/  CS2R R58, SRZ ;  /* 0x00000000003a7805 */ /* 0x000fe4000001ff00 */
[----:B------:R-:W-:Y:S02]  /*57f0*/  SHF.L.U32 R7, R108, 0x1f, RZ ;  /* 0x0000001f6c077819 */ /* 0x000fe400000006ff */
[----:B------:R-:W-:Y:S02]  /*5800*/  CS2R R56, SRZ ;  /* 0x0000000000387805 */ /* 0x000fe4000001ff00 */
[----:B------:R-:W-:Y:S02]  /*5810*/  @P0 LOP3.LUT R9, R9, 0x1, RZ, 0xc0, !PT ;  /* 0x0000000109090812 */ /* 0x000fe400078ec0ff */
[C---:B------:R-:W-:Y:S02]  /*5820*/  LEA.HI R5, R44.reuse, R44, RZ, 0x1 ;  /* 0x0000002c2c057211 */ /* 0x040fe400078f08ff */
[----:B------:R-:W-:Y:S02]  /*5830*/  ISETP.NE.U32.OR P1, PT, R9, 0x1, !P0 ;  /* 0x000000010900780c */ /* 0x000fe40004725470 */
[----:B------:R-:W-:Y:S01]  /*5840*/  PLOP3.LUT P5, PT, PT, PT, PT, 0x8, 0x80 ;  /* 0x000000000080781c */ /* 0x000fe20003fae170 */
[C---:B------:R-:W-:Y:S01]  /*5850*/  IMAD.SHL.U32 R3, R5.reuse, 0x20, RZ ;  /* 0x0000002005037824 */ /* 0x040fe200078e00ff */
[----:B------:R-:W-:Y:S04]  /*5860*/  LOP3.LUT R5, R5, 0xffe, RZ, 0xc0, !PT ;  /* 0x00000ffe05057812 */ /* 0x000fe800078ec0ff */
[----:B------:R-:W-:Y:S01]  /*5870*/  LOP3.LUT R3, R3, 0xffffffc0, RZ, 0xc0, !PT ;  /* 0xffffffc003037812 */ /* 0x000fe200078ec0ff */
[----:B------:R-:W-:Y:S04]  /*5880*/  IMAD.IADD R32, R44, 0x1, -R5 ;  /* 0x000000012c207824 */ /* 0x000fe800078e0a05 */
[----:B------:R-:W-:Y:S01]  /*5890*/  @P1 SHF.L.U32 R2, R106, 0x1f, RZ ;  /* 0x0000001f6a021819 */ /* 0x000fe200000006ff */
[----:B------:R-:W-:Y:S03]  /*58a0*/  IMAD.IADD R3, R46, 0x1, R3 ;  /* 0x000000012e037824 */ /* 0x000fe600078e0203 */
[----:B------:R-:W1:Y:S01]  /*58b0*/  @P1 SYNCS.PHASECHK.TRANS64.TRYWAIT P0, [UR43+0xd0], R2 ;  /* 0x0000d002ff0015a7 */ /* 0x000e62000800112b */
[----:B------:R-:W-:Y:S01]  /*58c0*/  IMAD R32, R32, 0x100000, R3 ;  /* 0x0010000020207824 */ /* 0x000fe200078e0203 */
[----:B------:R2:W4:Y:S01]  /*58d0*/  SYNCS.PHASECHK.TRANS64.TRYWAIT P4, [R92+URZ+0x110], R7 ;  /* 0x000110075c0075a7 */ /* 0x00052200080811ff */
[----:B-1----:R-:W-:Y:S01]  /*58e0*/  @P1 PLOP3.LUT P5, PT, P0, PT, PT, 0x8, 0x80 ;  /* 0x000000000080181c */ /* 0x002fe200007ae170 */
[----:B------:R-:W-:Y:S01]  /*58f0*/  @!UPT UIADD3 URZ, UPT, UPT, URZ, URZ, URZ ;  /* 0x000000fffffff290 */ /* 0x000fe2000fffe0ff */
[----:B--2---:R-:W-:Y:S11]  /*5900*/  @!P1 BRA `(.L_x_95) ;  /* 0x0000000000809947 */ /* 0x004ff60003800000 */
[----:B------:R-:W-:Y:S01]  /*5910*/  ISETP.NE.U32.AND P0, PT, RZ, UR38, PT ;  /* 0x00000026ff007c0c */ /* 0x000fe2000bf05070 */
[----:B------:R-:W-:Y:S01]  /*5920*/  BSSY B0, `(.L_x_96) ;  /* 0x0000012000007945 */ /* 0x000fe20003800000 */
[----:B------:R-:W-:Y:S02]  /*5930*/  FSETP.NEU.AND P2, PT, R49, RZ, PT ;  /* 0x000000ff3100720b */ /* 0x000fe40003f4d000 */
[----:B------:R-:W-:Y:S02]  /*5940*/  CS2R R58, SRZ ;  /* 0x00000000003a7805 */ /* 0x000fe4000001ff00 */
[----:B------:R-:W-:Y:S02]  /*5950*/  ISETP.NE.AND.EX P0, PT, RZ, UR39, PT, P0 ;  /* 0x00000027ff007c0c */ /* 0x000fe4000bf05300 */
[----:B------:R-:W-:Y:S02]  /*5960*/  CS2R R56, SRZ ;  /* 0x0000000000387805 */ /* 0x000fe4000001ff00 */
[----:B------:R-:W-:Y:S02]  /*5970*/  LOP3.LUT P1, RZ, R96, 0xff, RZ, 0xc0, !PT ;  /* 0x000000ff60ff7812 */ /* 0x000fe4000782c0ff */
[----:B------:R-:W-:Y:S02]  /*5980*/  CS2R R54, SRZ ;  /* 0x0000000000367805 */ /* 0x000fe4000001ff00 */
[----:B------:R-:W-:Y:S02]  /*5990*/  SEL R0, RZ, 0xffffffff, P2 ;  /* 0xffffffffff007807 */ /* 0x000fe40001000000 */
[----:B------:R-:W-:Y:S02]  /*59a0*/  CS2R R52, SRZ ;  /* 0x0000000000347805 */ /* 0x000fe4000001ff00 */
[----:B------:R-:W-:Y:S04]  /*59b0*/  SEL R3, RZ, 0xffffffff, P0 ;  /* 0xffffffffff037807 */ /* 0x000fe80000000000 */
[----:B------:R-:W-:Y:S04]  /*59c0*/  @P3 SEL R0, R3, R0, !P1 ;  /* 0x0000000003003207 */ /* 0x000fe80004800000 */
[----:B------:R-:W-:Y:S04]  /*59d0*/  LOP3.LUT R0, R0, 0x1, RZ, 0xc0, !PT ;  /* 0x0000000100007812 */ /* 0x000fe800078ec0ff */
[----:B------:R-:W-:Y:S01]  /*59e0*/  ISETP.NE.U32.AND P0, PT, R0, 0x1, PT ;  /* 0x000000010000780c */ /* 0x000fe20003f05070 */
[----:B------:R-:W-:Y:S01]  /*59f0*/  @!UPT UIADD3 URZ, UPT, UPT, URZ, URZ, URZ ;  /* 0x000000fffffff290 */ /* 0x000fe2000fffe0ff */
[----:B------:R-:W-:Y:S11]  /*5a00*/  @!P5 BRA `(.L_x_97) ;  /* 0x00000000000cd947 */ /* 0x000ff60003800000 */
[----:B------:R-:W-:Y:S04]  /*5a10*/  SHF.L.U32 R3, R106, 0x1f, RZ ;  /* 0x0000001f6a037819 */ /* 0x000fe800000006ff */
[----:B------:R-:W1:Y:S02]  /*5a20*/  SYNCS.PHASECHK.TRANS64.TRYWAIT P1, [UR43+0xd0], R3 ;  /* 0x0000d003ff0075a7 */ /* 0x000e64000802112b */
[----:B-1----:R-:W-:Y:S05]  /*5a30*/  @!P1 BRA `(.L_x_98) ;  /* 0x00000018002c9947 */ /* 0x002fea0003800000 */
.L_x_97:
[----:B------:R-:W-:Y:S05]  /*5a40*/  BSYNC B0 ;  /* 0x0000000000007941 */ /* 0x000fea0003800000 */
.L_x_96:
[----:B------:R2:W1:Y:S01]  /*5a50*/  @P0 LDS.128 R56, [R103+UR43+0x200] ;  /* 0x0002002b67380984 */ /* 0x0004620008000c00 */
[----:B------:R-:W-:Y:S01]  /*5a60*/  UIADD3 UR4, UPT, UPT, UR43, 0xd8, URZ ;  /* 0x000000d82b047890 */ /* 0x000fe2000fffe0ff */
[----:B------:R-:W-:Y:S02]  /*5a70*/  LOP3.LUT R106, R106, 0x1, RZ, 0x3c, !PT ;  /* 0x000000016a6a7812 */ /* 0x000fe400078e3cff */
[----:B------:R2:W1:Y:S01]  /*5a80*/  @P0 LDS.128 R52, [R102+0x10] ;  /* 0x0000100066340984 */ /* 0x0004620000000c00 */
[----:B------:R-:W-:Y:S01]  /*5a90*/  UPRMT UR4, UR37, 0x654, UR4 ;  /* 0x0000065425047896 */ /* 0x000fe20008000004 */
[----:B------:R-:W-:Y:S01]  /*5aa0*/  @!PT LDS RZ, [RZ] ;  /* 0x00000000fffff984 */ /* 0x000fe20000000800 */
[----:B------:R-:W-:Y:S01]  /*5ab0*/  @!PT LDS RZ, [RZ] ;  /* 0x00000000fffff984 */ /* 0x000fe20000000800 */
[----:B------:R-:W-:Y:S01]  /*5ac0*/  @!PT LDS RZ, [RZ] ;  /* 0x00000000fffff984 */ /* 0x000fe20000000800 */
[----:B------:R-:W-:Y:S01]  /*5ad0*/  @!PT LDS RZ, [RZ] ;  /* 0x00000000fffff984 */ /* 0x000fe20000000800 */
[----:B------:R5:W-:Y:S06]  /*5ae0*/  MEMBAR.ALL.CTA ;  /* 0x0000000000007992 */ /* 0x000bec0000008000 */
[----:B-----5:R-:W5:Y:S02]  /*5af0*/  FENCE.VIEW.ASYNC.S ;  /* 0x00000000000073c6 */ /* 0x020f640000000000 */
[----:B-----5:R-:W-:Y:S03]  /*5b00*/  SYNCS.ARRIVE.TRANS64.RED.A1T0 RZ, [UR4], RZ ;  /* 0x000000ffffff79a7 */ /* 0x020fe60008100404 */
.L_x_95:
[----:B------:R-:W-:Y:S05]  /*5b10*/  BSYNC B1 ;  /* 0x0000000000017941 */ /* 0x000fea0003800000 */
.L_x_94:
[----:B-1----:R-:W-:Y:S04]  /*5b20*/  SHF.R.U32.HI R3, RZ, 0x15, R32 ;  /* 0x00000015ff037819 */ /* 0x002fe80000011620 */
[----:B------:R-:W-:Y:S01]  /*5b30*/  LOP3.LUT P0, RZ, R3, 0x3, R104, 0x48, !PT ;  /* 0x0000000303ff7812 */ /* 0x000fe20007804868 */
[----:B------:R-:W-:Y:S01]  /*5b40*/  @!UPT UIADD3 URZ, UPT, UPT, URZ, URZ, URZ ;  /* 0x000000fffffff290 */ /* 0x000fe2000fffe0ff */
[----:B----4-:R-:W-:Y:S11]  /*5b50*/  @P4 BRA `(.L_x_99) ;  /* 0x0000000000084947 */ /* 0x010ff60003800000 */
[----:B------:R-:W1:Y:S02]  /*5b60*/  SYNCS.PHASECHK.TRANS64.TRYWAIT P1, [R92+URZ+0x110], R7 ;  /* 0x000110075c0075a7 */ /* 0x000e6400080211ff */
[----:B-1----:R-:W-:Y:S05]  /*5b70*/  @!P1 BRA `(.L_x_100) ;  /* 0x0000001400f49947 */ /* 0x002fea0003800000 */
.L_x_99:
[----:B------:R-:W-:Y:S05]  /*5b80*/  @!P0 BRA `(.L_x_101) ;  /* 0x0000000000408947 */ /* 0x000fea0003800000 */
[----:B------:R-:W4:Y:S01]  /*5b90*/  LDCU.64 UR8, c[0x4][0x70] ;  /* 0x01000e00ff0877ac */ /* 0x000f220008000a00 */
[----:B------:R-:W-:Y:S01]  /*5ba0*/  MOV R3, 0x0 ;  /* 0x0000000000037802 */ /* 0x000fe20000000f00 */
[----:B------:R-:W-:Y:S02]  /*5bb0*/  HFMA2 R12, -RZ, RZ, 0, 5.9604644775390625e-08 ;  /* 0x00000001ff0c7431 */ /* 0x000fe400000001ff */
[----:B------:R-:W-:Y:S02]  /*5bc0*/  IMAD.MOV.U32 R8, RZ, RZ, 0x192 ;  /* 0x00000192ff087424 */ /* 0x000fe400078e00ff */
[----:B------:R-:W-:Y:S01]  /*5bd0*/  IMAD.MOV.U32 R13, RZ, RZ, RZ ;  /* 0x000000ffff0d7224 */ /* 0x000fe200078e00ff */
[----:B------:R-:W1:Y:S01]  /*5be0*/  LDCU.64 UR6, c[0x4][0x78] ;  /* 0x01000f00ff0677ac */ /* 0x000e620008000a00 */
[----:B------:R-:W2:Y:S01]  /*5bf0*/  LDC.64 R2, c[0x4][R3] ;  /* 0x0100000003027b82 */ /* 0x000ea20000000a00 */
[----:B------:R-:W5:Y:S01]  /*5c00*/  LDCU.64 UR4, c[0x4][0x10] ;  /* 0x01000200ff0477ac */ /* 0x000f620008000a00 */
[----:B----4-:R-:W-:Y:S01]  /*5c10*/  MOV R5, UR9 ;  /* 0x0000000900057c02 */ /* 0x010fe20008000f00 */
[----:B------:R-:W-:Y:S01]  /*5c20*/  IMAD.U32 R4, RZ, RZ, UR8 ;  /* 0x00000008ff047e24 */ /* 0x000fe2000f8e00ff */
[----:B-1----:R-:W-:Y:S01]  /*5c30*/  MOV R7, UR7 ;  /* 0x0000000700077c02 */ /* 0x002fe20008000f00 */
[----:B------:R-:W-:Y:S01]  /*5c40*/  IMAD.U32 R6, RZ, RZ, UR6 ;  /* 0x00000006ff067e24 */ /* 0x000fe2000f8e00ff */
[----:B-----5:R-:W-:Y:S01]  /*5c50*/  MOV R11, UR5 ;  /* 0x00000005000b7c02 */ /* 0x020fe20008000f00 */
[----:B------:R-:W-:Y:S02]  /*5c60*/  IMAD.U32 R10, RZ, RZ, UR4 ;  /* 0x00000004ff0a7e24 */ /* 0x000fe4000f8e00ff */
[----:B------:R-:W-:Y:S07]  /*5c70*/  LEPC R20, `(.L_x_101) ;  /* 0x000000001014794e */ /* 0x000fee0000000000 */
[----:B--23--:R-:W-:Y:S05]  /*5c80*/  CALL.ABS.NOINC R2 ;  /* 0x0000000002007343 */ /* 0x00cfea0003c00000 */
.L_x_101:
[----:B------:R-:W-:Y:S01]  /*5c90*/  LOP3.LUT P0, RZ, R101, 0x60, RZ, 0xc0, !PT ;  /* 0x0000006065ff7812 */ /* 0x000fe2000780c0ff */
[----:B------:R-:W-:Y:S05]  /*5ca0*/  WARPSYNC.ALL ;  /* 0x0000000000007948 */ /* 0x000fea0003800000 */
[----:B------:R-:W-:Y:S01]  /*5cb0*/  R2UR UR4, R32 ;  /* 0x00000000200472ca */ /* 0x000fe200000e0000 */
[----:B------:R-:W-:Y:S01]  /*5cc0*/  BSSY.RECONVERGENT B0, `(.L_x_102) ;  /* 0x00000a0000007945 */ /* 0x000fe20003800200 */
[-C--:B------:R-:W-:Y:S02]  /*5cd0*/  F2FP.F16.E4M3.UNPACK_B R50, R56.reuse ;  /* 0x00000038ff32723e */ /* 0x080fe400020006ff */
[----:B------:R-:W-:Y:S02]  /*5ce0*/  F2FP.F16.E4M3.UNPACK_B R63, R56.H1 ;  /* 0x00000038ff3f723e */ /* 0x000fe400030006ff */
[-C--:B------:R-:W-:Y:S01]  /*5cf0*/  F2FP.F16.E4M3.UNPACK_B R56, R57.reuse ;  /* 0x00000039ff38723e */ /* 0x080fe200020006ff */
[--C-:B------:R-:W-:Y:S01]  /*5d00*/  HADD2.F32 R48, -RZ, R50.reuse.H0_H0 ;  /* 0x20000032ff307230 */ /* 0x100fe20000004100 */
[----:B------:R-:W-:Y:S01]  /*5d10*/  F2FP.F16.E4M3.UNPACK_B R57, R57.H1 ;  /* 0x00000039ff39723e */ /* 0x000fe200030006ff */
[----:B------:R-:W-:Y:S01]  /*5d20*/  HADD2.F32 R50, -RZ, R50.H1_H1 ;  /* 0x30000032ff327230 */ /* 0x000fe20000004100 */
[-C--:B------:R-:W-:Y:S01]  /*5d30*/  F2FP.F16.E4M3.UNPACK_B R66, R52.reuse ;  /* 0x00000034ff42723e */ /* 0x080fe200020006ff */
[--C-:B------:R-:W-:Y:S01]  /*5d40*/  HADD2.F32 R51, -RZ, R63.reuse.H0_H0 ;  /* 0x2000003fff337230 */ /* 0x100fe20000004100 */
[----:B------:R-:W-:Y:S01]  /*5d50*/  F2FP.F16.E4M3.UNPACK_B R68, R52.H1 ;  /* 0x00000034ff44723e */ /* 0x000fe200030006ff */
[----:B-1----:R-:W-:Y:S01]  /*5d60*/  LDTM.16dp32bit_t0_t15.x32 R4, tmem[UR4] ;  /* 0x00000004000479ee */ /* 0x002fe20008a80000 */
[----:B------:R-:W3:Y:S01]  /*5d70*/  LDTM.16dp32bit_t16_t31.x32 R4, tmem[UR4+0x20] ;  /* 0x00002004000479ee */ /* 0x000ee20008aa0000 */
[----:B------:R-:W-:Y:S01]  /*5d80*/  NOP ;  /* 0x0000000000007918 */ /* 0x000fe20000000000 */
[----:B------:R-:W-:Y:S01]  /*5d90*/  R2UR UR5, R92 ;  /* 0x000000005c0572ca */ /* 0x000fe200000e0000 */
[--C-:B------:R-:W-:Y:S01]  /*5da0*/  HADD2.F32 R65, -RZ, R66.reuse.H0_H0 ;  /* 0x20000042ff417230 */ /* 0x100fe20000004100 */
[----:B------:R-:W-:Y:S01]  /*5db0*/  F2FP.F16.E4M3.UNPACK_B R61, R58 ;  /* 0x0000003aff3d723e */ /* 0x000fe200020006ff */
[----:B------:R-:W-:Y:S01]  /*5dc0*/  HADD2.F32 R67, -RZ, R66.H1_H1 ;  /* 0x30000042ff437230 */ /* 0x000fe20000004100 */
[-C--:B------:R-:W-:Y:S01]  /*5dd0*/  F2FP.F16.E4M3.UNPACK_B R70, R53.reuse ;  /* 0x00000035ff46723e */ /* 0x080fe200020006ff */
[----:B------:R-:W-:Y:S01]  /*5de0*/  HADD2.F32 R52, -RZ, R63.H1_H1 ;  /* 0x3000003fff347230 */ /* 0x000fe20000004100 */
[----:B------:R-:W-:Y:S01]  /*5df0*/  F2FP.F16.E4M3.UNPACK_B R72, R53.H1 ;  /* 0x00000035ff48723e */ /* 0x000fe200030006ff */
[----:B------:R-:W-:Y:S01]  /*5e00*/  HADD2.F32 R53, -RZ, R56.H0_H0 ;  /* 0x20000038ff357230 */ /* 0x000fe20000004100 */
[-C--:B------:R-:W-:Y:S01]  /*5e10*/  F2FP.F16.E4M3.UNPACK_B R74, R54.reuse ;  /* 0x00000036ff4a723e */ /* 0x080fe200020006ff */
[----:B------:R-:W-:Y:S01]  /*5e20*/  HADD2.F32 R69, -RZ, R70.H0_H0 ;  /* 0x20000046ff457230 */ /* 0x000fe20000004100 */
[----:B------:R-:W-:Y:S01]  /*5e30*/  F2FP.F16.E4M3.UNPACK_B R76, R54.H1 ;  /* 0x00000036ff4c723e */ /* 0x000fe200030006ff */
[----:B------:R-:W-:Y:S01]  /*5e40*/  HADD2.F32 R54, -RZ, R56.H1_H1 ;  /* 0x30000038ff367230 */ /* 0x000fe20000004100 */
[----:B------:R-:W-:Y:S01]  /*5e50*/  F2FP.F16.E4M3.UNPACK_B R60, R58.H1 ;  /* 0x0000003aff3c723e */ /* 0x000fe200030006ff */
[----:B------:R-:W-:Y:S01]  /*5e60*/  UIADD3 UR5, UPT, UPT, UR5, 0x130, URZ ;  /* 0x0000013005057890 */ /* 0x000fe2000fffe0ff */
[----:B------:R-:W-:Y:S01]  /*5e70*/  HADD2.F32 R58, -RZ, R61.H1_H1 ;  /* 0x3000003dff3a7230 */ /* 0x000fe20000004100 */
[----:B------:R-:W-:Y:S01]  /*5e80*/  F2FP.F16.E4M3.UNPACK_B R77, R55 ;  /* 0x00000037ff4d723e */ /* 0x000fe200020006ff */
[----:B------:R-:W-:Y:S01]  /*5e90*/  HADD2.F32 R70, -RZ, R70.H1_H1 ;  /* 0x30000046ff467230 */ /* 0x000fe20000004100 */
[----:B------:R-:W-:Y:S01]  /*5ea0*/  UPRMT UR5, UR37, 0x654, UR5 ;  /* 0x0000065425057896 */ /* 0x000fe20008000005 */
[--C-:B------:R-:W-:Y:S01]  /*5eb0*/  HADD2.F32 R73, -RZ, R74.reuse.H0_H0 ;  /* 0x2000004aff497230 */ /* 0x100fe20000004100 */
[----:B------:R-:W-:Y:S01]  /*5ec0*/  F2FP.F16.E4M3.UNPACK_B R62, R59 ;  /* 0x0000003bff3e723e */ /* 0x000fe200020006ff */
[----:B------:R-:W-:Y:S01]  /*5ed0*/  HADD2.F32 R74, -RZ, R74.H1_H1 ;  /* 0x3000004aff4a7230 */ /* 0x000fe20000004100 */
[----:B------:R-:W-:Y:S01]  /*5ee0*/  F2FP.F16.E4M3.UNPACK_B R78, R55.H1 ;  /* 0x00000037ff4e723e */ /* 0x000fe200030006ff */
[C---:B---3--:R-:W-:Y:S01]  /*5ef0*/  FMUL R4, R47.reuse, R4 ;  /* 0x000000042f047220 */ /* 0x048fe20000400000 */
[C---:B------:R-:W-:Y:S01]  /*5f00*/  FMUL R5, R47.reuse, R5 ;  /* 0x000000052f057220 */ /* 0x040fe20000400000 */
[C---:B------:R-:W-:Y:S01]  /*5f10*/  FMUL R8, R47.reuse, R8 ;  /* 0x000000082f087220 */ /* 0x040fe20000400000 */
[----:B------:R-:W-:Y:S01]  /*5f20*/  FMUL R9, R47, R9 ;  /* 0x000000092f097220 */ /* 0x000fe20000400000 */
[----:B------:R-:W-:Y:S01]  /*5f30*/  SYNCS.ARRIVE.TRANS64.RED.A1T0 RZ, [UR5], RZ ;  /* 0x000000ffffff79a7 */ /* 0x000fe20008100405 */
[C---:B------:R-:W-:Y:S01]  /*5f40*/  FFMA R4, R49.reuse, R48, R4 ;  /* 0x0000003031047223 */ /* 0x040fe20000000004 */
[----:B------:R-:W-:Y:S01]  /*5f50*/  FFMA R5, R49, R50, R5 ;  /* 0x0000003231057223 */ /* 0x000fe20000000005 */
[C---:B------:R-:W-:Y:S01]  /*5f60*/  FMUL R12, R47.reuse, R12 ;  /* 0x0000000c2f0c7220 */ /* 0x040fe20000400000 */
        /* <DEDUP_REMOVED lines=9> */
[----:B------:R-:W-:Y:S02]  /*6000*/  HADD2.F32 R48, -RZ, R77.H1_H1 ;  /* 0x3000004dff307230 */ /* 0x000fe40000004100 */
[C---:B------:R-:W-:Y:S01]  /*6010*/  FMUL R28, R47.reuse, R32 ;  /* 0x000000202f1c7220 */ /* 0x040fe20000400000 */
[C---:B------:R-:W-:Y:S01]  /*6020*/  FMUL R29, R47.reuse, R33 ;  /* 0x000000212f1d7220 */ /* 0x040fe20000400000 */
[C---:B------:R-:W-:Y:S01]  /*6030*/  FMUL R6, R47.reuse, R6 ;  /* 0x000000062f067220 */ /* 0x040fe20000400000 */
[C---:B------:R-:W-:Y:S01]  /*6040*/  FMUL R7, R47.reuse, R7 ;  /* 0x000000072f077220 */ /* 0x040fe20000400000 */
[--C-:B------:R-:W-:Y:S02]  /*6050*/  HADD2.F32 R55, -RZ, R57.reuse.H0_H0 ;  /* 0x20000039ff377230 */ /* 0x100fe40000004100 */
[----:B------:R-:W-:Y:S01]  /*6060*/  FMUL R10, R47, R10 ;  /* 0x0000000a2f0a7220 */ /* 0x000fe20000400000 */
[C---:B------:R-:W-:Y:S01]  /*6070*/  FFMA R6, R49.reuse, R51, R6 ;  /* 0x0000003331067223 */ /* 0x040fe20000000006 */
[----:B------:R-:W-:Y:S02]  /*6080*/  HADD2.F32 R56, -RZ, R57.H1_H1 ;  /* 0x30000039ff387230 */ /* 0x000fe40000004100 */
[C---:B------:R-:W-:Y:S01]  /*6090*/  FFMA R7, R49.reuse, R52, R7 ;  /* 0x0000003431077223 */ /* 0x040fe20000000007 */
[C---:B------:R-:W-:Y:S01]  /*60a0*/  FFMA R8, R49.reuse, R53, R8 ;  /* 0x0000003531087223 */ /* 0x040fe20000000008 */
[C---:B------:R-:W-:Y:S01]  /*60b0*/  FFMA R9, R49.reuse, R54, R9 ;  /* 0x0000003631097223 */ /* 0x040fe20000000009 */
[----:B------:R-:W-:Y:S02]  /*60c0*/  HADD2.F32 R57, -RZ, R61.H0_H0 ;  /* 0x2000003dff397230 */ /* 0x000fe40000004100 */
[----:B------:R-:W-:Y:S01]  /*60d0*/  FFMA R10, R49, R55, R10 ;  /* 0x00000037310a7223 */ /* 0x000fe2000000000a */
[----:B------:R-:W-:Y:S01]  /*60e0*/  F2FP.SATFINITE.E4M3.F32.PACK_AB_MERGE_C R92, R7, R6, RZ ;  /* 0x00000006075c723e */ /* 0x000fe200048070ff */
[----:B------:R-:W-:Y:S02]  /*60f0*/  HADD2.F32 R61, -RZ, R62.H0_H0 ;  /* 0x2000003eff3d7230 */ /* 0x000fe40000004100 */
[----:B------:R-:W-:Y:S01]  /*6100*/  FMUL R11, R47, R11 ;  /* 0x0000000b2f0b7220 */ /* 0x000fe20000400000 */
[----:B------:R-:W-:Y:S01]  /*6110*/  F2FP.F16.E4M3.UNPACK_B R64, R59.H1 ;  /* 0x0000003bff40723e */ /* 0x000fe200030006ff */
[----:B------:R-:W-:Y:S01]  /*6120*/  HADD2.F32 R59, -RZ, R60.H0_H0 ;  /* 0x2000003cff3b7230 */ /* 0x000fe20000004100 */
[----:B------:R-:W-:Y:S01]  /*6130*/  F2FP.SATFINITE.E4M3.F32.PACK_AB_MERGE_C R92, R5, R4, R92 ;  /* 0x00000004055c723e */ /* 0x000fe2000480705c */
[C---:B------:R-:W-:Y:S01]  /*6140*/  FFMA R11, R49.reuse, R56, R11 ;  /* 0x00000038310b7223 */ /* 0x040fe2000000000b */
[C---:B------:R-:W-:Y:S01]  /*6150*/  FFMA R12, R49.reuse, R57, R12 ;  /* 0x00000039310c7223 */ /* 0x040fe2000000000c */
[----:B------:R-:W-:Y:S01]  /*6160*/  FFMA R13, R49, R58, R13 ;  /* 0x0000003a310d7223 */ /* 0x000fe2000000000d */
[----:B------:R-:W-:Y:S02]  /*6170*/  HADD2.F32 R62, -RZ, R62.H1_H1 ;  /* 0x3000003eff3e7230 */ /* 0x000fe40000004100 */
[----:B------:R-:W-:Y:S01]  /*6180*/  FMUL R14, R47, R14 ;  /* 0x0000000e2f0e7220 */ /* 0x000fe20000400000 */
[----:B------:R-:W-:Y:S01]  /*6190*/  HADD2.F32 R60, -RZ, R60.H1_H1 ;  /* 0x3000003cff3c7230 */ /* 0x000fe20000004100 */
[----:B------:R-:W-:Y:S01]  /*61a0*/  F2FP.SATFINITE.E4M3.F32.PACK_AB_MERGE_C R93, R11, R10, RZ ;  /* 0x0000000a0b5d723e */ /* 0x000fe200048070ff */
[----:B------:R-:W-:Y:S02]  /*61b0*/  HADD2.F32 R51, -RZ, R77.H0_H0 ;  /* 0x2000004dff337230 */ /* 0x000fe40000004100 */
[----:B------:R-:W-:Y:S01]  /*61c0*/  FFMA R14, R49, R59, R14 ;  /* 0x0000003b310e7223 */ /* 0x000fe2000000000e */
[----:B------:R-:W-:Y:S01]  /*61d0*/  FMUL R15, R47, R15 ;  /* 0x0000000f2f0f7220 */ /* 0x000fe20000400000 */
[--C-:B------:R-:W-:Y:S01]  /*61e0*/  HADD2.F32 R63, -RZ, R64.reuse.H0_H0 ;  /* 0x20000040ff3f7230 */ /* 0x100fe20000004100 */
[----:B------:R-:W-:Y:S01]  /*61f0*/  F2FP.SATFINITE.E4M3.F32.PACK_AB_MERGE_C R93, R9, R8, R93 ;  /* 0x00000008095d723e */ /* 0x000fe2000480705d */
[----:B------:R-:W-:Y:S02]  /*6200*/  HADD2.F32 R64, -RZ, R64.H1_H1 ;  /* 0x30000040ff407230 */ /* 0x000fe40000004100 */
[C---:B------:R-:W-:Y:S01]  /*6210*/  FFMA R15, R49.reuse, R60, R15 ;  /* 0x0000003c310f7223 */ /* 0x040fe2000000000f */
[C---:B------:R-:W-:Y:S01]  /*6220*/  FFMA R16, R49.reuse, R61, R16 ;  /* 0x0000003d31107223 */ /* 0x040fe20000000010 */
[----:B------:R-:W-:Y:S01]  /*6230*/  FFMA R17, R49, R62, R17 ;  /* 0x0000003e31117223 */ /* 0x000fe20000000011 */
[C---:B------:R-:W-:Y:S01]  /*6240*/  FMUL R18, R47.reuse, R18 ;  /* 0x000000122f127220 */ /* 0x040fe20000400000 */
[C---:B------:R-:W-:Y:S01]  /*6250*/  FMUL R19, R47.reuse, R19 ;  /* 0x000000132f137220 */ /* 0x040fe20000400000 */
[--C-:B------:R-:W-:Y:S02]  /*6260*/  HADD2.F32 R66, -RZ, R68.reuse.H0_H0 ;  /* 0x20000044ff427230 */ /* 0x100fe40000004100 */
[----:B------:R-:W-:Y:S01]  /*6270*/  FMUL R3, R47, R22 ;  /* 0x000000162f037220 */ /* 0x000fe20000400000 */
[C---:B------:R-:W-:Y:S01]  /*6280*/  FFMA R18, R49.reuse, R63, R18 ;  /* 0x0000003f31127223 */ /* 0x040fe20000000012 */
[----:B------:R-:W-:Y:S02]  /*6290*/  HADD2.F32 R68, -RZ, R68.H1_H1 ;  /* 0x30000044ff447230 */ /* 0x000fe40000004100 */
[----:B------:R-:W-:Y:S01]  /*62a0*/  FFMA R19, R49, R64, R19 ;  /* 0x0000004031137223 */ /* 0x000fe20000000013 */
[----:B------:R-:W-:Y:S01]  /*62b0*/  FMUL R23, R47, R23 ;  /* 0x000000172f177220 */ /* 0x000fe20000400000 */
[C---:B------:R-:W-:Y:S01]  /*62c0*/  FFMA R0, R49.reuse, R65, R0 ;  /* 0x0000004131007223 */ /* 0x040fe20000000000 */
[C---:B------:R-:W-:Y:S01]  /*62d0*/  FFMA R2, R49.reuse, R67, R2 ;  /* 0x0000004331027223 */ /* 0x040fe20000000002 */
[--C-:B------:R-:W-:Y:S02]  /*62e0*/  HADD2.F32 R71, -RZ, R72.reuse.H0_H0 ;  /* 0x20000048ff477230 */ /* 0x100fe40000004100 */
[----:B------:R-:W-:Y:S01]  /*62f0*/  FFMA R3, R49, R66, R3 ;  /* 0x0000004231037223 */ /* 0x000fe20000000003 */
[----:B------:R-:W-:Y:S02]  /*6300*/  HADD2.F32 R72, -RZ, R72.H1_H1 ;  /* 0x30000048ff487230 */ /* 0x000fe40000004100 */
[----:B------:R-:W-:Y:S01]  /*6310*/  FMUL R22, R47, R26 ;  /* 0x0000001a2f167220 */ /* 0x000fe20000400000 */
        /* <DEDUP_REMOVED lines=18> */
[----:B------:R-:W-:Y:S01]  /*6440*/  F2FP.SATFINITE.E4M3.F32.PACK_AB_MERGE_C R94, R15, R14, RZ ;  /* 0x0000000e0f5e723e */ /* 0x000fe200048070ff */
[----:B------:R-:W-:Y:S01]  /*6450*/  FFMA R28, R49, R51, R28 ;  /* 0x00000033311c7223 */ /* 0x000fe2000000001c */
[----:B------:R-:W-:Y:S01]  /*6460*/  F2FP.SATFINITE.E4M3.F32.PACK_AB_MERGE_C R95, R19, R18, RZ ;  /* 0x00000012135f723e */ /* 0x000fe200048070ff */
[C---:B------:R-:W-:Y:S01]  /*6470*/  FFMA R29, R49.reuse, R48, R29 ;  /* 0x00000030311d7223 */ /* 0x040fe2000000001d */
[C---:B------:R-:W-:Y:S01]  /*6480*/  FFMA R30, R49.reuse, R77, R30 ;  /* 0x0000004d311e7223 */ /* 0x040fe2000000001e */
[----:B------:R-:W-:Y:S01]  /*6490*/  FFMA R35, R49, R50, R35 ;  /* 0x0000003231237223 */ /* 0x000fe20000000023 */
[----:B------:R-:W-:Y:S02]  /*64a0*/  F2FP.SATFINITE.E4M3.F32.PACK_AB_MERGE_C R94, R13, R12, R94 ;  /* 0x0000000c0d5e723e */ /* 0x000fe4000480705e */
[----:B------:R-:W-:Y:S02]  /*64b0*/  F2FP.SATFINITE.E4M3.F32.PACK_AB_MERGE_C R95, R17, R16, R95 ;  /* 0x00000010115f723e */ /* 0x000fe4000480705f */
[----:B------:R-:W-:Y:S02]  /*64c0*/  F2FP.SATFINITE.E4M3.F32.PACK_AB_MERGE_C R113, R23, R3, RZ ;  /* 0x000000031771723e */ /* 0x000fe400048070ff */
[----:B------:R-:W-:Y:S01]  /*64d0*/  F2FP.SATFINITE.E4M3.F32.PACK_AB_MERGE_C R114, R27, R22, RZ ;  /* 0x000000161b72723e */ /* 0x000fe200048070ff */
[----:B------:R1:W-:Y:S01]  /*64e0*/  STS.128 [R103+UR43+0x1200], R92 ;  /* 0x0012005c67007988 */ /* 0x0003e20008000c2b */
[----:B------:R-:W-:Y:S02]  /*64f0*/  F2FP.SATFINITE.E4M3.F32.PACK_AB_MERGE_C R116, R31, R26, RZ ;  /* 0x0000001a1f74723e */ /* 0x000fe400048070ff */
[----:B------:R-:W-:Y:S02]  /*6500*/  F2FP.SATFINITE.E4M3.F32.PACK_AB_MERGE_C R117, R35, R30, RZ ;  /* 0x0000001e2375723e */ /* 0x000fe400048070ff */
[----:B------:R-:W-:Y:S02]  /*6510*/  F2FP.SATFINITE.E4M3.F32.PACK_AB_MERGE_C R112, R2, R0, R113 ;  /* 0x000000000270723e */ /* 0x000fe40004807071 */
[----:B------:R-:W-:Y:S02]  /*6520*/  F2FP.SATFINITE.E4M3.F32.PACK_AB_MERGE_C R113, R21, R20, R114 ;  /* 0x000000141571723e */ /* 0x000fe40004807072 */
[----:B------:R-:W-:Y:S02]  /*6530*/  F2FP.SATFINITE.E4M3.F32.PACK_AB_MERGE_C R114, R25, R24, R116 ;  /* 0x000000181972723e */ /* 0x000fe40004807074 */
[----:B------:R-:W-:Y:S02]  /*6540*/  F2FP.SATFINITE.E4M3.F32.PACK_AB_MERGE_C R115, R29, R28, R117 ;  /* 0x0000001c1d73723e */ /* 0x000fe40004807075 */
[----:B------:R-:W-:Y:S03]  /*6550*/  IADD3 R116, PT, PT, R44, 0x1, RZ ;  /* 0x000000012c747810 */ /* 0x000fe60007ffe0ff */
[----:B------:R1:W-:Y:S01]  /*6560*/  STS.128 [R102+0x1010], R112 ;  /* 0x0010107066007388 */ /* 0x0003e20000000c00 */
[----:B------:R-:W-:Y:S01]  /*6570*/  @!PT LDS RZ, [RZ] ;  /* 0x00000000fffff984 */ /* 0x000fe20000000800 */
[----:B------:R-:W-:Y:S01]  /*6580*/  @!PT LDS RZ, [RZ] ;  /* 0x00000000fffff984 */ /* 0x000fe20000000800 */
[----:B------:R-:W-:Y:S01]  /*6590*/  @!PT LDS RZ, [RZ] ;  /* 0x00000000fffff984 */ /* 0x000fe20000000800 */
[----:B------:R-:W-:Y:S01]  /*65a0*/  @!PT LDS RZ, [RZ] ;  /* 0x00000000fffff984 */ /* 0x000fe20000000800 */
[----:B------:R3:W-:Y:S07]  /*65b0*/  MEMBAR.ALL.CTA ;  /* 0x0000000000007992 */ /* 0x0007ee0000008000 */
[----:B---3--:R-:W3:Y:S02]  /*65c0*/  FENCE.VIEW.ASYNC.S ;  /* 0x00000000000073c6 */ /* 0x008ee40000000000 */
[----:B---3--:R-:W-:Y:S06]  /*65d0*/  BAR.SYNC.DEFER_BLOCKING 0x1, 0x80 ;  /* 0x0042000000007b1d */ /* 0x008fec0000010000 */
[----:B------:R-:W-:Y:S05]  /*65e0*/  @P0 BRA `(.L_x_103) ;  /* 0x0000000000340947 */ /* 0x000fea0003800000 */
[----:B------:R-:W-:Y:S01]  /*65f0*/  UIADD3 UR12, UPT, UPT, UR43, 0x1200, URZ ;  /* 0x000012002b0c7890 */ /* 0x000fe2000fffe0ff */
[----:B------:R-:W-:Y:S01]  /*6600*/  R2UR UR9, R91 ;  /* 0x000000005b0972ca */ /* 0x000fe200000e0000 */
[----:B------:R-:W-:Y:S01]  /*6610*/  UIADD3 UR10, UP0, UPT, UR46, 0x680, URZ ;  /* 0x000006802e0a7890 */ /* 0x000fe2000ff1e0ff */
[----:B------:R-:W-:Y:S01]  /*6620*/  R2UR UR8, R97 ;  /* 0x00000000610872ca */ /* 0x000fe200000e0000 */
[----:B------:R-:W-:Y:S02]  /*6630*/  UMOV UR7, UR36 ;  /* 0x0000002400077c82 */ /* 0x000fe40008000000 */
[----:B------:R-:W-:Y:S01]  /*6640*/  IMAD.U32 R109, RZ, RZ, UR12 ;  /* 0x0000000cff6d7e24 */ /* 0x000fe2000f8e00ff */
[----:B------:R-:W-:Y:S04]  /*6650*/  UIADD3.X UR11, UPT, UPT, URZ, UR47, URZ, UP0, !UPT ;  /* 0x0000002fff0b7290 */ /* 0x000fe800087fe4ff */
[----:B------:R-:W-:Y:S03]  /*6660*/  R2UR UR4, R109 ;  /* 0x000000006d0472ca */ /* 0x000fe600000e0000 */
[----:B------:R-:W-:Y:S02]  /*6670*/  USHF.L.U32 UR5, UR9, 0x6, URZ ;  /* 0x0000000609057899 */ /* 0x000fe400080006ff */
[----:B------:R-:W-:Y:S09]  /*6680*/  USHF.L.U32 UR6, UR8, 0x6, URZ ;  /* 0x0000000608067899 */ /* 0x000ff200080006ff */
[----:B------:R3:W-:Y:S01]  /*6690*/  UTMASTG.3D [UR4], [UR10] ;  /* 0x000000040a0073b5 */ /* 0x0007e20008010000 */
[----:B------:R0:W-:Y:S01]  /*66a0*/  UTMACMDFLUSH ;  /* 0x00000000000079b7 */ /* 0x0001e20000000000 */
[----:B---3--:R-:W-:Y:S04]  /*66b0*/  DEPBAR.LE SB0, 0x0 ;  /* 0x000080000000791a */ /* 0x008fe80000000000 */
.L_x_103:
[----:B------:R-:W-:Y:S05]  /*66c0*/  BSYNC.RECONVERGENT B0 ;  /* 0x0000000000007941 */ /* 0x000fea0003800200 */
.L_x_102:
[----:B------:R-:W-:Y:S01]  /*66d0*/  BAR.SYNC.DEFER_BLOCKING 0x1, 0x80 ;  /* 0x0042000000007b1d */ /* 0x000fe20000010000 */
[----:B------:R-:W-:Y:S01]  /*66e0*/  ISETP.NE.AND P2, PT, R110, RZ, PT ;  /* 0x000000ff6e00720c */ /* 0x000fe20003f45270 */
[----:B------:R-:W-:Y:S01]  /*66f0*/  IMAD.IADD R91, R43, 0x1, R79 ;  /* 0x000000012b5b7824 */ /* 0x000fe200078e024f */
[----:B------:R-:W-:Y:S01]  /*6700*/  ISETP.NE.AND P0, PT, R111, 0x2, PT ;  /* 0x000000026f00780c */ /* 0x000fe20003f05270 */
[----:B------:R-:W-:Y:S01]  /*6710*/  IMAD.IADD R97, R45, 0x1, R90 ;  /* 0x000000012d617824 */ /* 0x000fe200078e025a */
[----:B------:R-:W-:Y:S02]  /*6720*/  ISETP.NE.AND P1, PT, R116, 0x4, PT ;  /* 0x000000047400780c */ /* 0x000fe40003f25270 */
[----:B------:R-:W-:Y:S02]  /*6730*/  SEL R0, RZ, 0x1, P0 ;  /* 0x00000001ff007807 */ /* 0x000fe40000000000 */
[----:B------:R-:W-:Y:S02]  /*6740*/  SEL R3, RZ, 0x1, P1 ;  /* 0x00000001ff037807 */ /* 0x000fe40000800000 */
[----:B------:R-:W-:Y:S02]  /*6750*/  LOP3.LUT R107, R107, R0, RZ, 0x3c, !PT ;  /* 0x000000006b6b7212 */ /* 0x000fe400078e3cff */
[----:B------:R-:W-:Y:S02]  /*6760*/  LOP3.LUT R108, R108, R3, RZ, 0x3c, !PT ;  /* 0x000000036c6c7212 */ /* 0x000fe400078e3cff */
[----:B------:R-:W-:Y:S02]  /*6770*/  @P2 R2UR UR36, R105 ;  /* 0x00000000692422ca */ /* 0x000fe400000e0000 */
[----:B------:R-:W-:Y:S02]  /*6780*/  SEL R111, R111, RZ, P0 ;  /* 0x000000ff6f6f7207 */ /* 0x000fe40000000000 */
[----:B------:R-:W-:Y:S01]  /*6790*/  SEL R44, R116, RZ, P1 ;  /* 0x000000ff742c7207 */ /* 0x000fe20000800000 */
[----:B------:R-:W-:Y:S10]  /*67a0*/  @P2 BRA `(.L_x_104) ;  /* 0xffffffe400842947 */ /* 0x000ff4000383ffff */
[----:B------:R-:W-:Y:S05]  /*67b0*/  EXIT ;  /* 0x000000000000794d */ /* 0x000fea0003800000 */
.L_x_20:
[----:B--2---:R2:W1:Y:S02]  /*67c0*/  SYNCS.PHASECHK.TRANS64.TRYWAIT P0, [R3+URZ+0x160], R2 ;  /* 0x00016002030075a7 */ /* 0x00446400080011ff */
[----:B-1----:R-:W-:Y:S05]  /*67d0*/  @!P0 NANOSLEEP.SYNCS 0x989680 ;  /* 0x009896800000895d */ /* 0x002fea0003900000 */
[----:B------:R-:W1:Y:S02]  /*67e0*/  @!P0 SYNCS.PHASECHK.TRANS64 P0, [R3+URZ+0x160], R2 ;  /* 0x00016002030085a7 */ /* 0x000e6400080010ff */
[----:B-1----:R-:W-:Y:S05]  /*67f0*/  @!P0 BRA `(.L_x_20) ;  /* 0xfffffffc00f08947 */ /* 0x002fea000383ffff */
[----:B------:R-:W-:Y:S05]  /*6800*/  BRA `(.L_x_105) ;  /* 0xffffffac00b07947 */ /* 0x000fea000383ffff */
.L_x_23:
[----:B-1----:R-:W-:-:S07]  /*6810*/  MOV R2, UR33 ;  /* 0x0000002100027c02 */ /* 0x002fce0008000f00 */
.L_x_106:
[----:B-1----:R1:W2:Y:S02]  /*6820*/  SYNCS.PHASECHK.TRANS64.TRYWAIT P0, [R2+URZ+0x68], R5 ;  /* 0x00006805020075a7 */ /* 0x0022a400080011ff */
[----:B--2---:R-:W-:Y:S05]  /*6830*/  @!P0 NANOSLEEP.SYNCS 0x989680 ;  /* 0x009896800000895d */ /* 0x004fea0003900000 */
[----:B------:R-:W2:Y:S02]  /*6840*/  @!P0 SYNCS.PHASECHK.TRANS64 P0, [R2+URZ+0x68], R5 ;  /* 0x00006805020085a7 */ /* 0x000ea400080010ff */
[----:B--2---:R-:W-:Y:S05]  /*6850*/  @!P0 BRA `(.L_x_106) ;  /* 0xfffffffc00f08947 */ /* 0x004fea000383ffff */
[----:B------:R-:W-:Y:S05]  /*6860*/  BRA `(.L_x_22) ;  /* 0xffffffb000007947 */ /* 0x000fea000383ffff */
.L_x_29:
[----:B-1----:R-:W-:-:S07]  /*6870*/  MOV R2, UR17 ;  /* 0x0000001100027c02 */ /* 0x002fce0008000f00 */
.L_x_107:
[----:B-1----:R1:W2:Y:S02]  /*6880*/  SYNCS.PHASECHK.TRANS64.TRYWAIT P0, [R2+URZ+0x68], R5 ;  /* 0x00006805020075a7 */ /* 0x0022a400080011ff */
[----:B--2---:R-:W-:Y:S05]  /*6890*/  @!P0 NANOSLEEP.SYNCS 0x989680 ;  /* 0x009896800000895d */ /* 0x004fea0003900000 */
[----:B------:R-:W2:Y:S02]  /*68a0*/  @!P0 SYNCS.PHASECHK.TRANS64 P0, [R2+URZ+0x68], R5 ;  /* 0x00006805020085a7 */ /* 0x000ea400080010ff */
[----:B--2---:R-:W-:Y:S05]  /*68b0*/  @!P0 BRA `(.L_x_107) ;  /* 0xfffffffc00f08947 */ /* 0x004fea000383ffff */
[----:B------:R-:W-:Y:S05]  /*68c0*/  BRA `(.L_x_28) ;  /* 0xffffffb000a47947 */ /* 0x000fea000383ffff */
.L_x_33:
[----:B-1----:R1:W2:Y:S02]  /*68d0*/  SYNCS.PHASECHK.TRANS64.TRYWAIT P0, [R2+URZ+0xf0], R3 ;  /* 0x0000f003020075a7 */ /* 0x0022a400080011ff */
[----:B--2---:R-:W-:Y:S05]  /*68e0*/  @!P0 NANOSLEEP.SYNCS 0x989680 ;  /* 0x009896800000895d */ /* 0x004fea0003900000 */
[----:B------:R-:W2:Y:S02]  /*68f0*/  @!P0 SYNCS.PHASECHK.TRANS64 P0, [R2+URZ+0xf0], R3 ;  /* 0x0000f003020085a7 */ /* 0x000ea400080010ff */
[----:B--2---:R-:W-:Y:S05]  /*6900*/  @!P0 BRA `(.L_x_33) ;  /* 0xfffffffc00f08947 */ /* 0x004fea000383ffff */
[----:B------:R-:W-:Y:S05]  /*6910*/  BRA `(.L_x_108) ;  /* 0xffffffb400307947 */ /* 0x000fea000383ffff */
.L_x_37:
[----:B----4-:R-:W-:-:S07]  /*6920*/  MOV R0, UR5 ;  /* 0x0000000500007c02 */ /* 0x010fce0008000f00 */
.L_x_109:
[----:B-1----:R1:W2:Y:S02]  /*6930*/  SYNCS.PHASECHK.TRANS64.TRYWAIT P0, [R0+URZ], R3 ;  /* 0x00000003000075a7 */ /* 0x0022a400080011ff */
[----:B--2---:R-:W-:Y:S05]  /*6940*/  @!P0 NANOSLEEP.SYNCS 0x989680 ;  /* 0x009896800000895d */ /* 0x004fea0003900000 */
[----:B------:R-:W2:Y:S02]  /*6950*/  @!P0 SYNCS.PHASECHK.TRANS64 P0, [R0+URZ], R3 ;  /* 0x00000003000085a7 */ /* 0x000ea400080010ff */
[----:B--2---:R-:W-:Y:S05]  /*6960*/  @!P0 BRA `(.L_x_109) ;  /* 0xfffffffc00f08947 */ /* 0x004fea000383ffff */
[----:B------:R-:W-:Y:S05]  /*6970*/  BRA `(.L_x_110) ;  /* 0xffffffb800a07947 */ /* 0x000fea000383ffff */
.L_x_38:
[----:B----4-:R-:W-:-:S07]  /*6980*/  MOV R0, UR5 ;  /* 0x0000000500007c02 */ /* 0x010fce0008000f00 */
.L_x_111:
[----:B-1----:R1:W2:Y:S02]  /*6990*/  SYNCS.PHASECHK.TRANS64.TRYWAIT P0, [R0+URZ], R3 ;  /* 0x00000003000075a7 */ /* 0x0022a400080011ff */
[----:B--2---:R-:W-:Y:S05]  /*69a0*/  @!P0 NANOSLEEP.SYNCS 0x989680 ;  /* 0x009896800000895d */ /* 0x004fea0003900000 */
[----:B------:R-:W2:Y:S02]  /*69b0*/  @!P0 SYNCS.PHASECHK.TRANS64 P0, [R0+URZ], R3 ;  /* 0x00000003000085a7 */ /* 0x000ea400080010ff */
[----:B--2---:R-:W-:Y:S05]  /*69c0*/  @!P0 BRA `(.L_x_111) ;  /* 0xfffffffc00f08947 */ /* 0x004fea000383ffff */
[----:B------:R-:W-:Y:S05]  /*69d0*/  BRA `(.L_x_112) ;  /* 0xffffffb800ac7947 */ /* 0x000fea000383ffff */
.L_x_39:
[----:B----4-:R-:W-:-:S07]  /*69e0*/  MOV R0, UR5 ;  /* 0x0000000500007c02 */ /* 0x010fce0008000f00 */
.L_x_113:
[----:B-1----:R1:W2:Y:S02]  /*69f0*/  SYNCS.PHASECHK.TRANS64.TRYWAIT P0, [R0+URZ], R3 ;  /* 0x00000003000075a7 */ /* 0x0022a400080011ff */
[----:B--2---:R-:W-:Y:S05]  /*6a00*/  @!P0 NANOSLEEP.SYNCS 0x989680 ;  /* 0x009896800000895d */ /* 0x004fea0003900000 */
[----:B------:R-:W2:Y:S02]  /*6a10*/  @!P0 SYNCS.PHASECHK.TRANS64 P0, [R0+URZ], R3 ;  /* 0x00000003000085a7 */ /* 0x000ea400080010ff */
[----:B--2---:R-:W-:Y:S05]  /*6a20*/  @!P0 BRA `(.L_x_113) ;  /* 0xfffffffc00f08947 */ /* 0x004fea000383ffff */
[----:B------:R-:W-:Y:S05]  /*6a30*/  BRA `(.L_x_114) ;  /* 0xffffffb800b87947 */ /* 0x000fea000383ffff */
.L_x_40:
[----:B----4-:R-:W-:-:S07]  /*6a40*/  MOV R0, UR5 ;  /* 0x0000000500007c02 */ /* 0x010fce0008000f00 */
.L_x_115:
[----:B-1----:R1:W2:Y:S02]  /*6a50*/  SYNCS.PHASECHK.TRANS64.TRYWAIT P0, [R0+URZ], R3 ;  /* 0x00000003000075a7 */ /* 0x0022a400080011ff */
[----:B--2---:R-:W-:Y:S05]  /*6a60*/  @!P0 NANOSLEEP.SYNCS 0x989680 ;  /* 0x009896800000895d */ /* 0x004fea0003900000 */
[----:B------:R-:W2:Y:S02]  /*6a70*/  @!P0 SYNCS.PHASECHK.TRANS64 P0, [R0+URZ], R3 ;  /* 0x00000003000085a7 */ /* 0x000ea400080010ff */
[----:B--2---:R-:W-:Y:S05]  /*6a80*/  @!P0 BRA `(.L_x_115) ;  /* 0xfffffffc00f08947 */ /* 0x004fea000383ffff */
[----:B------:R-:W-:Y:S05]  /*6a90*/  BRA `(.L_x_116) ;  /* 0xffffffb800c47947 */ /* 0x000fea000383ffff */
.L_x_41:
[----:B----4-:R-:W-:-:S07]  /*6aa0*/  MOV R0, UR5 ;  /* 0x0000000500007c02 */ /* 0x010fce0008000f00 */
.L_x_117:
[----:B-1----:R1:W2:Y:S02]  /*6ab0*/  SYNCS.PHASECHK.TRANS64.TRYWAIT P0, [R0+URZ], R3 ;  /* 0x00000003000075a7 */ /* 0x0022a400080011ff */
[----:B--2---:R-:W-:Y:S05]  /*6ac0*/  @!P0 NANOSLEEP.SYNCS 0x989680 ;  /* 0x009896800000895d */ /* 0x004fea0003900000 */
[----:B------:R-:W2:Y:S02]  /*6ad0*/  @!P0 SYNCS.PHASECHK.TRANS64 P0, [R0+URZ], R3 ;  /* 0x00000003000085a7 */ /* 0x000ea400080010ff */
[----:B--2---:R-:W-:Y:S05]  /*6ae0*/  @!P0 BRA `(.L_x_117) ;  /* 0xfffffffc00f08947 */ /* 0x004fea000383ffff */
[----:B------:R-:W-:Y:S05]  /*6af0*/  BRA `(.L_x_118) ;  /* 0xffffffb800d07947 */ /* 0x000fea000383ffff */
.L_x_42:
[----:B----4-:R-:W-:-:S07]  /*6b00*/  MOV R0, UR5 ;  /* 0x0000000500007c02 */ /* 0x010fce0008000f00 */
.L_x_119:
[----:B-1----:R1:W2:Y:S02]  /*6b10*/  SYNCS.PHASECHK.TRANS64.TRYWAIT P0, [R0+URZ], R3 ;  /* 0x00000003000075a7 */ /* 0x0022a400080011ff */
[----:B--2---:R-:W-:Y:S05]  /*6b20*/  @!P0 NANOSLEEP.SYNCS 0x989680 ;  /* 0x009896800000895d */ /* 0x004fea0003900000 */
[----:B------:R-:W2:Y:S02]  /*6b30*/  @!P0 SYNCS.PHASECHK.TRANS64 P0, [R0+URZ], R3 ;  /* 0x00000003000085a7 */ /* 0x000ea400080010ff */
[----:B--2---:R-:W-:Y:S05]  /*6b40*/  @!P0 BRA `(.L_x_119) ;  /* 0xfffffffc00f08947 */ /* 0x004fea000383ffff */
[----:B------:R-:W-:Y:S05]  /*6b50*/  BRA `(.L_x_120) ;  /* 0xffffffb800dc7947 */ /* 0x000fea000383ffff */
.L_x_43:
[----:B----4-:R-:W-:-:S07]  /*6b60*/  MOV R0, UR5 ;  /* 0x0000000500007c02 */ /* 0x010fce0008000f00 */
.L_x_121:
[----:B-1----:R1:W2:Y:S02]  /*6b70*/  SYNCS.PHASECHK.TRANS64.TRYWAIT P0, [R0+URZ], R3 ;  /* 0x00000003000075a7 */ /* 0x0022a400080011ff */
[----:B--2---:R-:W-:Y:S05]  /*6b80*/  @!P0 NANOSLEEP.SYNCS 0x989680 ;  /* 0x009896800000895d */ /* 0x004fea0003900000 */
[----:B------:R-:W2:Y:S02]  /*6b90*/  @!P0 SYNCS.PHASECHK.TRANS64 P0, [R0+URZ], R3 ;  /* 0x00000003000085a7 */ /* 0x000ea400080010ff */
[----:B--2---:R-:W-:Y:S05]  /*6ba0*/  @!P0 BRA `(.L_x_121) ;  /* 0xfffffffc00f08947 */ /* 0x004fea000383ffff */
[----:B------:R-:W-:Y:S05]  /*6bb0*/  BRA `(.L_x_122) ;  /* 0xffffffb800e87947 */ /* 0x000fea000383ffff */
.L_x_44:
[----:B----4-:R-:W-:-:S07]  /*6bc0*/  MOV R0, UR5 ;  /* 0x0000000500007c02 */ /* 0x010fce0008000f00 */
.L_x_123:
[----:B-1----:R1:W2:Y:S02]  /*6bd0*/  SYNCS.PHASECHK.TRANS64.TRYWAIT P0, [R0+URZ], R3 ;  /* 0x00000003000075a7 */ /* 0x0022a400080011ff */
[----:B--2---:R-:W-:Y:S05]  /*6be0*/  @!P0 NANOSLEEP.SYNCS 0x989680 ;  /* 0x009896800000895d */ /* 0x004fea0003900000 */
[----:B------:R-:W2:Y:S02]  /*6bf0*/  @!P0 SYNCS.PHASECHK.TRANS64 P0, [R0+URZ], R3 ;  /* 0x00000003000085a7 */ /* 0x000ea400080010ff */
[----:B--2---:R-:W-:Y:S05]  /*6c00*/  @!P0 BRA `(.L_x_123) ;  /* 0xfffffffc00f08947 */ /* 0x004fea000383ffff */
[----:B------:R-:W-:Y:S05]  /*6c10*/  BRA `(.L_x_124) ;  /* 0xffffffb800f47947 */ /* 0x000fea000383ffff */
.L_x_45:
[----:B----4-:R-:W-:-:S07]  /*6c20*/  MOV R0, UR5 ;  /* 0x0000000500007c02 */ /* 0x010fce0008000f00 */
.L_x_125:
[----:B-1----:R1:W2:Y:S02]  /*6c30*/  SYNCS.PHASECHK.TRANS64.TRYWAIT P0, [R0+URZ], R3 ;  /* 0x00000003000075a7 */ /* 0x0022a400080011ff */
[----:B--2---:R-:W-:Y:S05]  /*6c40*/  @!P0 NANOSLEEP.SYNCS 0x989680 ;  /* 0x009896800000895d */ /* 0x004fea0003900000 */
[----:B------:R-:W2:Y:S02]  /*6c50*/  @!P0 SYNCS.PHASECHK.TRANS64 P0, [R0+URZ], R3 ;  /* 0x00000003000085a7 */ /* 0x000ea400080010ff */
[----:B--2---:R-:W-:Y:S05]  /*6c60*/  @!P0 BRA `(.L_x_125) ;  /* 0xfffffffc00f08947 */ /* 0x004fea000383ffff */
[----:B------:R-:W-:Y:S05]  /*6c70*/  BRA `(.L_x_126) ;  /* 0xffffffbc00007947 */ /* 0x000fea000383ffff */
.L_x_46:
[----:B----4-:R-:W-:-:S07]  /*6c80*/  MOV R0, UR5 ;  /* 0x0000000500007c02 */ /* 0x010fce0008000f00 */
.L_x_127:
[----:B-1----:R1:W2:Y:S02]  /*6c90*/  SYNCS.PHASECHK.TRANS64.TRYWAIT P0, [R0+URZ], R3 ;  /* 0x00000003000075a7 */ /* 0x0022a400080011ff */
[----:B--2---:R-:W-:Y:S05]  /*6ca0*/  @!P0 NANOSLEEP.SYNCS 0x989680 ;  /* 0x009896800000895d */ /* 0x004fea0003900000 */
[----:B------:R-:W2:Y:S02]  /*6cb0*/  @!P0 SYNCS.PHASECHK.TRANS64 P0, [R0+URZ], R3 ;  /* 0x00000003000085a7 */ /* 0x000ea400080010ff */
[----:B--2---:R-:W-:Y:S05]  /*6cc0*/  @!P0 BRA `(.L_x_127) ;  /* 0xfffffffc00f08947 */ /* 0x004fea000383ffff */
[----:B------:R-:W-:Y:S05]  /*6cd0*/  BRA `(.L_x_128) ;  /* 0xffffffbc000c7947 */ /* 0x000fea000383ffff */
.L_x_47:
[----:B----4-:R-:W-:-:S07]  /*6ce0*/  MOV R0, UR5 ;  /* 0x0000000500007c02 */ /* 0x010fce0008000f00 */
.L_x_129:
[----:B-1----:R1:W2:Y:S02]  /*6cf0*/  SYNCS.PHASECHK.TRANS64.TRYWAIT P0, [R0+URZ], R3 ;  /* 0x00000003000075a7 */ /* 0x0022a400080011ff */
[----:B--2---:R-:W-:Y:S05]  /*6d00*/  @!P0 NANOSLEEP.SYNCS 0x989680 ;  /* 0x009896800000895d */ /* 0x004fea0003900000 */
[----:B------:R-:W2:Y:S02]  /*6d10*/  @!P0 SYNCS.PHASECHK.TRANS64 P0, [R0+URZ], R3 ;  /* 0x00000003000085a7 */ /* 0x000ea400080010ff */
[----:B--2---:R-:W-:Y:S05]  /*6d20*/  @!P0 BRA `(.L_x_129) ;  /* 0xfffffffc00f08947 */ /* 0x004fea000383ffff */
[----:B------:R-:W-:Y:S05]  /*6d30*/  BRA `(.L_x_130) ;  /* 0xffffffbc00187947 */ /* 0x000fea000383ffff */
.L_x_48:
[----:B----4-:R-:W-:-:S07]  /*6d40*/  MOV R0, UR5 ;  /* 0x0000000500007c02 */ /* 0x010fce0008000f00 */
.L_x_131:
[----:B-1----:R1:W2:Y:S02]  /*6d50*/  SYNCS.PHASECHK.TRANS64.TRYWAIT P0, [R0+URZ], R3 ;  /* 0x00000003000075a7 */ /* 0x0022a400080011ff */
[----:B--2---:R-:W-:Y:S05]  /*6d60*/  @!P0 NANOSLEEP.SYNCS 0x989680 ;  /* 0x009896800000895d */ /* 0x004fea0003900000 */
[----:B------:R-:W2:Y:S02]  /*6d70*/  @!P0 SYNCS.PHASECHK.TRANS64 P0, [R0+URZ], R3 ;  /* 0x00000003000085a7 */ /* 0x000ea400080010ff */
[----:B--2---:R-:W-:Y:S05]  /*6d80*/  @!P0 BRA `(.L_x_131) ;  /* 0xfffffffc00f08947 */ /* 0x004fea000383ffff */
[----:B------:R-:W-:Y:S05]  /*6d90*/  BRA `(.L_x_132) ;  /* 0xffffffbc00247947 */ /* 0x000fea000383ffff */
.L_x_51:
[----:B-1----:R1:W2:Y:S02]  /*6da0*/  SYNCS.PHASECHK.TRANS64.TRYWAIT P0, [R0+URZ+0x150], R5 ;  /* 0x00015005000075a7 */ /* 0x0022a400080011ff */
[----:B--2---:R-:W-:Y:S05]  /*6db0*/  @!P0 NANOSLEEP.SYNCS 0x989680 ;  /* 0x009896800000895d */ /* 0x004fea0003900000 */
[----:B------:R-:W2:Y:S02]  /*6dc0*/  @!P0 SYNCS.PHASECHK.TRANS64 P0, [R0+URZ+0x150], R5 ;  /* 0x00015005000085a7 */ /* 0x000ea400080010ff */
[----:B--2---:R-:W-:Y:S05]  /*6dd0*/  @!P0 BRA `(.L_x_51) ;  /* 0xfffffffc00f08947 */ /* 0x004fea000383ffff */
[----:B------:R-:W-:Y:S05]  /*6de0*/  BRA `(.L_x_133) ;  /* 0xffffffbc00807947 */ /* 0x000fea000383ffff */
.L_x_52:
[----:B------:R-:W-:-:S07]  /*6df0*/  MOV R0, UR5 ;  /* 0x0000000500007c02 */ /* 0x000fce0008000f00 */
.L_x_134:
[----:B-1----:R1:W2:Y:S02]  /*6e00*/  SYNCS.PHASECHK.TRANS64.TRYWAIT P0, [R0+URZ+0x100], R5 ;  /* 0x00010005000075a7 */ /* 0x0022a400080011ff */
[----:B--2---:R-:W-:Y:S05]  /*6e10*/  @!P0 NANOSLEEP.SYNCS 0x989680 ;  /* 0x009896800000895d */ /* 0x004fea0003900000 */
[----:B------:R-:W2:Y:S02]  /*6e20*/  @!P0 SYNCS.PHASECHK.TRANS64 P0, [R0+URZ+0x100], R5 ;  /* 0x00010005000085a7 */ /* 0x000ea400080010ff */
[----:B--2---:R-:W-:Y:S05]  /*6e30*/  @!P0 BRA `(.L_x_134) ;  /* 0xfffffffc00f08947 */ /* 0x004fea000383ffff */
[----:B------:R-:W-:Y:S05]  /*6e40*/  BRA `(.L_x_135) ;  /* 0xffffffbc00907947 */ /* 0x000fea000383ffff */
.L_x_53:
[----:B-1----:R1:W2:Y:S02]  /*6e50*/  SYNCS.PHASECHK.TRANS64.TRYWAIT P1, [R0+URZ+0xf0], R5 ;  /* 0x0000f005000075a7 */ /* 0x0022a400080211ff */
[----:B--2---:R-:W-:Y:S05]  /*6e60*/  @!P1 NANOSLEEP.SYNCS 0x989680 ;  /* 0x009896800000995d */ /* 0x004fea0003900000 */
[----:B------:R-:W2:Y:S02]  /*6e70*/  @!P1 SYNCS.PHASECHK.TRANS64 P1, [R0+URZ+0xf0], R5 ;  /* 0x0000f005000095a7 */ /* 0x000ea400080210ff */
[----:B--2---:R-:W-:Y:S05]  /*6e80*/  @!P1 BRA `(.L_x_53) ;  /* 0xfffffffc00f09947 */ /* 0x004fea000383ffff */
[----:B------:R-:W-:Y:S05]  /*6e90*/  BRA `(.L_x_136) ;  /* 0xffffffbc00c07947 */ /* 0x000fea000383ffff */
.L_x_56:
[----:B------:R-:W-:-:S07]  /*6ea0*/  MOV R0, UR5 ;  /* 0x0000000500007c02 */ /* 0x000fce0008000f00 */
.L_x_137:
[----:B-1----:R1:W2:Y:S02]  /*6eb0*/  SYNCS.PHASECHK.TRANS64.TRYWAIT P0, [R0+URZ+0x100], R3 ;  /* 0x00010003000075a7 */ /* 0x0022a400080011ff */
[----:B--2---:R-:W-:Y:S05]  /*6ec0*/  @!P0 NANOSLEEP.SYNCS 0x989680 ;  /* 0x009896800000895d */ /* 0x004fea0003900000 */
[----:B------:R-:W2:Y:S02]  /*6ed0*/  @!P0 SYNCS.PHASECHK.TRANS64 P0, [R0+URZ+0x100], R3 ;  /* 0x00010003000085a7 */ /* 0x000ea400080010ff */
[----:B--2---:R-:W-:Y:S05]  /*6ee0*/  @!P0 BRA `(.L_x_137) ;  /* 0xfffffffc00f08947 */ /* 0x004fea000383ffff */
[----:B------:R-:W-:Y:S05]  /*6ef0*/  BRA `(.L_x_55) ;  /* 0xffffffc000147947 */ /* 0x000fea000383ffff */
.L_x_63:
[----:B-1----:R1:W2:Y:S02]  /*6f00*/  SYNCS.PHASECHK.TRANS64.TRYWAIT P1, [R0+URZ+0xf0], R5 ;  /* 0x0000f005000075a7 */ /* 0x0022a400080211ff */
[----:B--2---:R-:W-:Y:S05]  /*6f10*/  @!P1 NANOSLEEP.SYNCS 0x989680 ;  /* 0x009896800000995d */ /* 0x004fea0003900000 */
[----:B------:R-:W2:Y:S02]  /*6f20*/  @!P1 SYNCS.PHASECHK.TRANS64 P1, [R0+URZ+0xf0], R5 ;  /* 0x0000f005000095a7 */ /* 0x000ea400080210ff */
[----:B--2---:R-:W-:Y:S05]  /*6f30*/  @!P1 BRA `(.L_x_63) ;  /* 0xfffffffc00f09947 */ /* 0x004fea000383ffff */
[----:B------:R-:W-:Y:S05]  /*6f40*/  BRA `(.L_x_138) ;  /* 0xffffffc400847947 */ /* 0x000fea000383ffff */
.L_x_64:
[----:B------:R-:W-:-:S07]  /*6f50*/  MOV R3, UR7 ;  /* 0x0000000700037c02 */ /* 0x000fce0008000f00 */
.L_x_139:
[----:B-1----:R1:W2:Y:S02]  /*6f60*/  SYNCS.PHASECHK.TRANS64.TRYWAIT P0, [R3+URZ+0x130], R0 ;  /* 0x00013000030075a7 */ /* 0x0022a400080011ff */
[----:B--2---:R-:W-:Y:S05]  /*6f70*/  @!P0 NANOSLEEP.SYNCS 0x989680 ;  /* 0x009896800000895d */ /* 0x004fea0003900000 */
[----:B------:R-:W2:Y:S02]  /*6f80*/  @!P0 SYNCS.PHASECHK.TRANS64 P0, [R3+URZ+0x130], R0 ;  /* 0x00013000030085a7 */ /* 0x000ea400080010ff */
[----:B--2---:R-:W-:Y:S05]  /*6f90*/  @!P0 BRA `(.L_x_139) ;  /* 0xfffffffc00f08947 */ /* 0x004fea000383ffff */
[----:B------:R-:W-:Y:S05]  /*6fa0*/  BRA `(.L_x_140) ;  /* 0xffffffc400d47947 */ /* 0x000fea000383ffff */
.L_x_67:
[----:B------:R-:W-:Y:S07]  /*6fb0*/  MOV R0, UR6 ;  /* 0x0000000600007c02 */ /* 0x000fee0008000f00 */
.L_x_141:
[----:B-1----:R1:W2:Y:S02]  /*6fc0*/  SYNCS.PHASECHK.TRANS64.TRYWAIT P0, [R0+URZ], R3 ;  /* 0x00000003000075a7 */ /* 0x0022a400080011ff */
[----:B--2---:R-:W-:Y:S05]  /*6fd0*/  @!P0 NANOSLEEP.SYNCS 0x989680 ;  /* 0x009896800000895d */ /* 0x004fea0003900000 */
[----:B------:R-:W2:Y:S02]  /*6fe0*/  @!P0 SYNCS.PHASECHK.TRANS64 P0, [R0+URZ], R3 ;  /* 0x00000003000085a7 */ /* 0x000ea400080010ff */
[----:B--2---:R-:W-:Y:S05]  /*6ff0*/  @!P0 BRA `(.L_x_141) ;  /* 0xfffffffc00f08947 */ /* 0x004fea000383ffff */
[----:B------:R-:W-:Y:S05]  /*7000*/  BRA `(.L_x_66) ;  /* 0xffffffc400f07947 */ /* 0x000fea000383ffff */
.L_x_70:
[----:B------:R-:W-:-:S07]  /*7010*/  MOV R0, UR6 ;  /* 0x0000000600007c02 */ /* 0x000fce0008000f00 */
.L_x_142:
[----:B--2---:R2:W4:Y:S02]  /*7020*/  SYNCS.PHASECHK.TRANS64.TRYWAIT P0, [R0+URZ], R3 ;  /* 0x00000003000075a7 */ /* 0x00452400080011ff */
[----:B----4-:R-:W-:Y:S05]  /*7030*/  @!P0 NANOSLEEP.SYNCS 0x989680 ;  /* 0x009896800000895d */ /* 0x010fea0003900000 */
[----:B------:R-:W4:Y:S02]  /*7040*/  @!P0 SYNCS.PHASECHK.TRANS64 P0, [R0+URZ], R3 ;  /* 0x00000003000085a7 */ /* 0x000f2400080010ff */
[----:B----4-:R-:W-:Y:S05]  /*7050*/  @!P0 BRA `(.L_x_142) ;  /* 0xfffffffc00f08947 */ /* 0x010fea000383ffff */
[----:B------:R-:W-:Y:S05]  /*7060*/  BRA `(.L_x_143) ;  /* 0xffffffc800cc7947 */ /* 0x000fea000383ffff */
.L_x_71:
[----:B------:R-:W-:-:S07]  /*7070*/  MOV R0, UR6 ;  /* 0x0000000600007c02 */ /* 0x000fce0008000f00 */
.L_x_144:
[----:B-1----:R1:W2:Y:S02]  /*7080*/  SYNCS.PHASECHK.TRANS64.TRYWAIT P0, [R0+URZ], R3 ;  /* 0x00000003000075a7 */ /* 0x0022a400080011ff */
[----:B--2---:R-:W-:Y:S05]  /*7090*/  @!P0 NANOSLEEP.SYNCS 0x989680 ;  /* 0x009896800000895d */ /* 0x004fea0003900000 */
[----:B------:R-:W2:Y:S02]  /*70a0*/  @!P0 SYNCS.PHASECHK.TRANS64 P0, [R0+URZ], R3 ;  /* 0x00000003000085a7 */ /* 0x000ea400080010ff */
[----:B--2---:R-:W-:Y:S05]  /*70b0*/  @!P0 BRA `(.L_x_144) ;  /* 0xfffffffc00f08947 */ /* 0x004fea000383ffff */
[----:B------:R-:W-:Y:S05]  /*70c0*/  BRA `(.L_x_145) ;  /* 0xffffffc800d87947 */ /* 0x000fea000383ffff */
.L_x_72:
[----:B------:R-:W-:-:S07]  /*70d0*/  MOV R0, UR6 ;  /* 0x0000000600007c02 */ /* 0x000fce0008000f00 */
.L_x_146:
[----:B-1----:R1:W2:Y:S02]  /*70e0*/  SYNCS.PHASECHK.TRANS64.TRYWAIT P0, [R0+URZ], R3 ;  /* 0x00000003000075a7 */ /* 0x0022a400080011ff */
[----:B--2---:R-:W-:Y:S05]  /*70f0*/  @!P0 NANOSLEEP.SYNCS 0x989680 ;  /* 0x009896800000895d */ /* 0x004fea0003900000 */
[----:B------:R-:W2:Y:S02]  /*7100*/  @!P0 SYNCS.PHASECHK.TRANS64 P0, [R0+URZ], R3 ;  /* 0x00000003000085a7 */ /* 0x000ea400080010ff */
[----:B--2---:R-:W-:Y:S05]  /*7110*/  @!P0 BRA `(.L_x_146) ;  /* 0xfffffffc00f08947 */ /* 0x004fea000383ffff */
[----:B------:R-:W-:Y:S05]  /*7120*/  BRA `(.L_x_147) ;  /* 0xffffffc800e47947 */ /* 0x000fea000383ffff */
.L_x_73:
[----:B------:R-:W-:-:S07]  /*7130*/  MOV R0, UR7 ;  /* 0x0000000700007c02 */ /* 0x000fce0008000f00 */
.L_x_148:
[----:B-1----:R1:W2:Y:S02]  /*7140*/  SYNCS.PHASECHK.TRANS64.TRYWAIT P0, [R0+URZ], R3 ;  /* 0x00000003000075a7 */ /* 0x0022a400080011ff */
[----:B--2---:R-:W-:Y:S05]  /*7150*/  @!P0 NANOSLEEP.SYNCS 0x989680 ;  /* 0x009896800000895d */ /* 0x004fea0003900000 */
[----:B------:R-:W2:Y:S02]  /*7160*/  @!P0 SYNCS.PHASECHK.TRANS64 P0, [R0+URZ], R3 ;  /* 0x00000003000085a7 */ /* 0x000ea400080010ff */
[----:B--2---:R-:W-:Y:S05]  /*7170*/  @!P0 BRA `(.L_x_148) ;  /* 0xfffffffc00f08947 */ /* 0x004fea000383ffff */
[----:B------:R-:W-:Y:S05]  /*7180*/  BRA `(.L_x_149) ;  /* 0xffffffc800f07947 */ /* 0x000fea000383ffff */
.L_x_78:
[----:B---3--:R3:W1:Y:S02]  /*7190*/  SYNCS.PHASECHK.TRANS64.TRYWAIT P0, [R0+URZ+0xf0], R3 ;  /* 0x0000f003000075a7 */ /* 0x00866400080011ff */
[----:B-1----:R-:W-:Y:S05]  /*71a0*/  @!P0 NANOSLEEP.SYNCS 0x989680 ;  /* 0x009896800000895d */ /* 0x002fea0003900000 */
[----:B------:R-:W1:Y:S02]  /*71b0*/  @!P0 SYNCS.PHASECHK.TRANS64 P0, [R0+URZ+0xf0], R3 ;  /* 0x0000f003000085a7 */ /* 0x000e6400080010ff */
[----:B-1----:R-:W-:Y:S05]  /*71c0*/  @!P0 BRA `(.L_x_78) ;  /* 0xfffffffc00f08947 */ /* 0x002fea000383ffff */
[----:B------:R-:W-:Y:S05]  /*71d0*/  BRA `(.L_x_150) ;  /* 0xffffffcc00ec7947 */ /* 0x000fea000383ffff */
.L_x_81:
[----:B------:R-:W-:Y:S07]  /*71e0*/  MOV R0, UR6 ;  /* 0x0000000600007c02 */ /* 0x000fee0008000f00 */
.L_x_151:
[----:B-1----:R1:W3:Y:S02]  /*71f0*/  SYNCS.PHASECHK.TRANS64.TRYWAIT P0, [R0+URZ+0xe8], R3 ;  /* 0x0000e803000075a7 */ /* 0x0022e400080011ff */
[----:B---3--:R-:W-:Y:S05]  /*7200*/  @!P0 NANOSLEEP.SYNCS 0x989680 ;  /* 0x009896800000895d */ /* 0x008fea0003900000 */
[----:B------:R-:W3:Y:S02]  /*7210*/  @!P0 SYNCS.PHASECHK.TRANS64 P0, [R0+URZ+0xe8], R3 ;  /* 0x0000e803000085a7 */ /* 0x000ee400080010ff */
[----:B---3--:R-:W-:Y:S05]  /*7220*/  @!P0 BRA `(.L_x_151) ;  /* 0xfffffffc00f08947 */ /* 0x008fea000383ffff */
[----:B------:R-:W-:Y:S05]  /*7230*/  BRA `(.L_x_80) ;  /* 0xffffffd000d87947 */ /* 0x000fea000383ffff */
.L_x_84:
[----:B------:R-:W-:Y:S07]  /*7240*/  MOV R3, UR6 ;  /* 0x0000000600037c02 */ /* 0x000fee0008000f00 */
.L_x_152:
[----:B-1----:R1:W2:Y:S02]  /*7250*/  SYNCS.PHASECHK.TRANS64.TRYWAIT P2, [R3+URZ+0xd8], R26 ;  /* 0x0000d81a030075a7 */ /* 0x0022a400080411ff */
[----:B--2---:R-:W-:Y:S05]  /*7260*/  @!P2 NANOSLEEP.SYNCS 0x989680 ;  /* 0x009896800000a95d */ /* 0x004fea0003900000 */
[----:B------:R-:W2:Y:S02]  /*7270*/  @!P2 SYNCS.PHASECHK.TRANS64 P2, [R3+URZ+0xd8], R26 ;  /* 0x0000d81a0300a5a7 */ /* 0x000ea400080410ff */
[----:B--2---:R-:W-:Y:S05]  /*7280*/  @!P2 BRA `(.L_x_152) ;  /* 0xfffffffc00f0a947 */ /* 0x004fea000383ffff */
[----:B------:R-:W-:Y:S05]  /*7290*/  BRA `(.L_x_153) ;  /* 0xffffffd4006c7947 */ /* 0x000fea000383ffff */
.L_x_87:
[----:B--2---:R2:W4:Y:S02]  /*72a0*/  SYNCS.PHASECHK.TRANS64.TRYWAIT P0, [R0+URZ+0xf0], R3 ;  /* 0x0000f003000075a7 */ /* 0x00452400080011ff */
[----:B----4-:R-:W-:Y:S05]  /*72b0*/  @!P0 NANOSLEEP.SYNCS 0x989680 ;  /* 0x009896800000895d */ /* 0x010fea0003900000 */
[----:B------:R-:W4:Y:S02]  /*72c0*/  @!P0 SYNCS.PHASECHK.TRANS64 P0, [R0+URZ+0xf0], R3 ;  /* 0x0000f003000085a7 */ /* 0x000f2400080010ff */
[----:B----4-:R-:W-:Y:S05]  /*72d0*/  @!P0 BRA `(.L_x_87) ;  /* 0xfffffffc00f08947 */ /* 0x010fea000383ffff */
[----:B------:R-:W-:Y:S05]  /*72e0*/  BRA `(.L_x_154) ;  /* 0xffffffd800c87947 */ /* 0x000fea000383ffff */
.L_x_98:
[----:B-1----:R-:W-:Y:S04]  /*72f0*/  MOV R0, UR43 ;  /* 0x0000002b00007c02 */ /* 0x002fe80008000f00 */
[----:B------:R1:W2:Y:S03]  /*7300*/  SYNCS.PHASECHK.TRANS64.TRYWAIT P1, [R0+URZ+0xd0], R3 ;  /* 0x0000d003000075a7 */ /* 0x0002a600080211ff */
[----:B--2---:R-:W-:Y:S05]  /*7310*/  @!P1 NANOSLEEP.SYNCS 0x989680 ;  /* 0x009896800000995d */ /* 0x004fea0003900000 */
[----:B------:R-:W2:Y:S02]  /*7320*/  @!P1 SYNCS.PHASECHK.TRANS64 P1, [R0+URZ+0xd0], R3 ;  /* 0x0000d003000095a7 */ /* 0x000ea400080210ff */
[----:B--2---:R-:W-:Y:S05]  /*7330*/  @!P1 BRA `(.L_x_98) ;  /* 0xfffffffc00ec9947 */ /* 0x004fea000383ffff */
[----:B------:R-:W-:Y:S05]  /*7340*/  BRA `(.L_x_97) ;  /* 0xffffffe400bc7947 */ /* 0x000fea000383ffff */
.L_x_100:
[----:B-1----:R1:W4:Y:S02]  /*7350*/  SYNCS.PHASECHK.TRANS64.TRYWAIT P1, [R92+URZ+0x110], R7 ;  /* 0x000110075c0075a7 */ /* 0x00232400080211ff */
[----:B----4-:R-:W-:Y:S05]  /*7360*/  @!P1 NANOSLEEP.SYNCS 0x989680 ;  /* 0x009896800000995d */ /* 0x010fea0003900000 */
[----:B------:R-:W4:Y:S02]  /*7370*/  @!P1 SYNCS.PHASECHK.TRANS64 P1, [R92+URZ+0x110], R7 ;  /* 0x000110075c0095a7 */ /* 0x000f2400080210ff */
[----:B----4-:R-:W-:Y:S05]  /*7380*/  @!P1 BRA `(.L_x_100) ;  /* 0xfffffffc00f09947 */ /* 0x010fea000383ffff */
[----:B------:R-:W-:Y:S05]  /*7390*/  BRA `(.L_x_99) ;  /* 0xffffffe400f87947 */ /* 0x000fea000383ffff */
        .weak           $__internal_0_$__cuda_sm10x_tcgen05_guardrail_trap_col_being_dealloced_not_returned_by_alloc
        .type           $__internal_0_$__cuda_sm10x_tcgen05_guardrail_trap_col_being_dealloced_not_returned_by_alloc,@function
        .size           $__internal_0_$__cuda_sm10x_tcgen05_guardrail_trap_col_being_dealloced_not_returned_by_alloc,($__internal_1_$__cuda_sm10x_tcgen05_guardrail_trap_phase_invalid_during_alloc - $__internal_0_$__cuda_sm10x_tcgen05_guardrail_trap_col_being_dealloced_not_returned_by_alloc)
$__internal_0_$__cuda_sm10x_tcgen05_guardrail_trap_col_being_dealloced_not_returned_by_alloc:
[----:B------:R-:W-:Y:S05]  /*73a0*/  BPT.TRAP 0x1 ;  /* 0x000000040000795c */ /* 0x000fea0000300000 */
[----:B------:R-:W-:-:S04]  /*73b0*/  HFMA2 R3, -RZ, RZ, 0, 0 ;  /* 0x00000000ff037431 */ /* 0x000fc800000001ff */
[----:B------:R-:W-:Y:S05]  /*73c0*/  RET.REL.NODEC R2 `(_ZN7cutlass13device_kernelINS_4gemm6kernel13GemmUniversalIN4cute5tupleIJiiiiEEENS1_10collective13CollectiveMmaINS1_35MainloopSm100TmaUmmaWarpSpecializedILi13ELi2ELi4ENS5_IJNS4_1CILi1EEESB_SB_EEEEENS5_IJNSA_ILi64EEESE_NSA_ILi128EEEEEENS_12float_e4m3_tENS5_IJlSB_lEEESH_SI_NS4_8TiledMMAINS4_8MMA_AtomIJNS4_10MMA_TraitsINS4_19SM100_MMA_F8F6F4_SSEJSH_SH_fSE_SE_NS4_17integral_constantINS4_4UMMA5MajorELSP_0EEESQ_NSN_INSO_7ScaleInELSR_0EEESS_EEEEEENS4_6LayoutISC_NS5_IJNSA_ILi0EEESW_SW_EEEEENS5_IJNS4_10UnderscoreESZ_SZ_EEEEENS4_13SM90_TMA_LOADENS4_14ComposedLayoutINS4_7SwizzleILi3ELi4ELi3EEENS4_18smem_ptr_flag_bitsILi8EEENSV_INS5_IJNSA_ILi8EEESF_EEENS5_IJSF_SB_EEEEEEEvNS4_8identityES12_S1C_vS1D_EENS_8epilogue10collective18CollectiveEpilogueINS1F_23Sm100TmaWarpSpecializedILi1ELi1ELi32ELb0ELb0EEEJSG_NS5_IJNSV_ISE_SB_EES1K_EEESH_SI_SH_SI_NS1F_6fusion15FusionCallbacksIS1J_NS1M_17LinearCombinationISH_fSH_fLNS_15FloatRoundStyleE2EEESG_S1L_JEEENS4_5SM1004TMEM4LOAD26SM100_TMEM_LOAD_16dp32b32xES12_NS13_INS14_ILi2ELi4ELi3EEES17_NSV_INS5_IJS18_SE_EEENS5_IJSE_SB_EEEEEEENS4_39AutoVectorizingCopyWithAssumedAlignmentILi128EEENS4_14SM90_TMA_STOREES20_S22_S22_EEEvvEEEEvNT_6ParamsE) ;  /* 0xffffff8c020c7950 */ /* 0x000fea0003c3ffff */
        .weak           $__internal_1_$__cuda_sm10x_tcgen05_guardrail_trap_phase_invalid_during_alloc
        .type           $__internal_1_$__cuda_sm10x_tcgen05_guardrail_trap_phase_invalid_during_alloc,@function
        .size           $__internal_1_$__cuda_sm10x_tcgen05_guardrail_trap_phase_invalid_during_alloc,($__internal_2_$__cuda_sm10x_tcgen05_guardrail_trap_unallocated_columns_being_dealloced - $__internal_1_$__cuda_sm10x_tcgen05_guardrail_trap_phase_invalid_during_alloc)
$__internal_1_$__cuda_sm10x_tcgen05_guardrail_trap_phase_invalid_during_alloc:
[----:B------:R-:W-:Y:S05]  /*73d0*/  BPT.TRAP 0x1 ;  /* 0x000000040000795c */ /* 0x000fea0000300000 */
[----:B------:R-:W-:-:S04]  /*73e0*/  MOV R3, 0x0 ;  /* 0x0000000000037802 */ /* 0x000fc80000000f00 */
[----:B------:R-:W-:Y:S05]  /*73f0*/  RET.REL.NODEC R2 `(_ZN7cutlass13device_kernelINS_4gemm6kernel13GemmUniversalIN4cute5tupleIJiiiiEEENS1_10collective13CollectiveMmaINS1_35MainloopSm100TmaUmmaWarpSpecializedILi13ELi2ELi4ENS5_IJNS4_1CILi1EEESB_SB_EEEEENS5_IJNSA_ILi64EEESE_NSA_ILi128EEEEEENS_12float_e4m3_tENS5_IJlSB_lEEESH_SI_NS4_8TiledMMAINS4_8MMA_AtomIJNS4_10MMA_TraitsINS4_19SM100_MMA_F8F6F4_SSEJSH_SH_fSE_SE_NS4_17integral_constantINS4_4UMMA5MajorELSP_0EEESQ_NSN_INSO_7ScaleInELSR_0EEESS_EEEEEENS4_6LayoutISC_NS5_IJNSA_ILi0EEESW_SW_EEEEENS5_IJNS4_10UnderscoreESZ_SZ_EEEEENS4_13SM90_TMA_LOADENS4_14ComposedLayoutINS4_7SwizzleILi3ELi4ELi3EEENS4_18smem_ptr_flag_bitsILi8EEENSV_INS5_IJNSA_ILi8EEESF_EEENS5_IJSF_SB_EEEEEEEvNS4_8identityES12_S1C_vS1D_EENS_8epilogue10collective18CollectiveEpilogueINS1F_23Sm100TmaWarpSpecializedILi1ELi1ELi32ELb0ELb0EEEJSG_NS5_IJNSV_ISE_SB_EES1K_EEESH_SI_SH_SI_NS1F_6fusion15FusionCallbacksIS1J_NS1M_17LinearCombinationISH_fSH_fLNS_15FloatRoundStyleE2EEESG_S1L_JEEENS4_5SM1004TMEM4LOAD26SM100_TMEM_LOAD_16dp32b32xES12_NS13_INS14_ILi2ELi4ELi3EEES17_NSV_INS5_IJS18_SE_EEENS5_IJSE_SB_EEEEEEENS4_39AutoVectorizingCopyWithAssumedAlignmentILi128EEENS4_14SM90_TMA_STOREES20_S22_S22_EEEvvEEEEvNT_6ParamsE) ;  /* 0xffffff8c02007950 */ /* 0x000fea0003c3ffff */
        .weak           $__internal_2_$__cuda_sm10x_tcgen05_guardrail_trap_unallocated_columns_being_dealloced
        .type           $__internal_2_$__cuda_sm10x_tcgen05_guardrail_trap_unallocated_columns_being_dealloced,@function
        .size           $__internal_2_$__cuda_sm10x_tcgen05_guardrail_trap_unallocated_columns_being_dealloced,(.L_x_156 - $__internal_2_$__cuda_sm10x_tcgen05_guardrail_trap_unallocated_columns_being_dealloced)
$__internal_2_$__cuda_sm10x_tcgen05_guardrail_trap_unallocated_columns_being_dealloced:
[----:B------:R-:W-:Y:S05]  /*7400*/  BPT.TRAP 0x1 ;  /* 0x000000040000795c */ /* 0x000fea0000300000 */
[----:B------:R-:W-:-:S04]  /*7410*/  HFMA2 R3, -RZ, RZ, 0, 0 ;  /* 0x00000000ff037431 */ /* 0x000fc800000001ff */
[----:B------:R-:W-:Y:S05]  /*7420*/  RET.REL.NODEC R2 `(_ZN7cutlass13device_kernelINS_4gemm6kernel13GemmUniversalIN4cute5tupleIJiiiiEEENS1_10collective13CollectiveMmaINS1_35MainloopSm100TmaUmmaWarpSpecializedILi13ELi2ELi4ENS5_IJNS4_1CILi1EEESB_SB_EEEEENS5_IJNSA_ILi64EEESE_NSA_ILi128EEEEEENS_12float_e4m3_tENS5_IJlSB_lEEESH_SI_NS4_8TiledMMAINS4_8MMA_AtomIJNS4_10MMA_TraitsINS4_19SM100_MMA_F8F6F4_SSEJSH_SH_fSE_SE_NS4_17integral_constantINS4_4UMMA5MajorELSP_0EEESQ_NSN_INSO_7ScaleInELSR_0EEESS_EEEEEENS4_6LayoutISC_NS5_IJNSA_ILi0EEESW_SW_EEEEENS5_IJNS4_10UnderscoreESZ_SZ_EEEEENS4_13SM90_TMA_LOADENS4_14ComposedLayoutINS4_7SwizzleILi3ELi4ELi3EEENS4_18smem_ptr_flag_bitsILi8EEENSV_INS5_IJNSA_ILi8EEESF_EEENS5_IJSF_SB_EEEEEEEvNS4_8identityES12_S1C_vS1D_EENS_8epilogue10collective18CollectiveEpilogueINS1F_23Sm100TmaWarpSpecializedILi1ELi1ELi32ELb0ELb0EEEJSG_NS5_IJNSV_ISE_SB_EES1K_EEESH_SI_SH_SI_NS1F_6fusion15FusionCallbacksIS1J_NS1M_17LinearCombinationISH_fSH_fLNS_15FloatRoundStyleE2EEESG_S1L_JEEENS4_5SM1004TMEM4LOAD26SM100_TMEM_LOAD_16dp32b32xES12_NS13_INS14_ILi2ELi4ELi3EEES17_NSV_INS5_IJS18_SE_EEENS5_IJSE_SB_EEEEEEENS4_39AutoVectorizingCopyWithAssumedAlignmentILi128EEENS4_14SM90_TMA_STOREES20_S22_S22_EEEvvEEEEvNT_6ParamsE) ;  /* 0xffffff8802f47950 */ /* 0x000fea0003c3ffff */
.L_x_155:
[----:B------:R-:W-:-:S00]  /*7430*/  BRA `(.L_x_155) ;  /* 0xfffffffc00fc7947 */ /* 0x000fc0000383ffff */
[----:B------:R-:W-:-:S00]  /*7440*/  NOP ;  /* 0x0000000000007918 */ /* 0x000fc00000000000 */
        /* <DEDUP_REMOVED lines=11> */
.L_x_156:


//--------------------- .nv.global.init           --------------------------
	.section	.nv.global.init,"aw",@progbits
.nv.global.init:
	.type		$str$27,@object
	.size		$str$27,($str$28 - $str$27)
$str$27:
        /*0000*/ 	.byte	0x28, 0x61, 0x64, 0x64, 0x72, 0x65, 0x73, 0x73, 0x20, 0x26, 0x20, 0x6d, 0x61, 0x73, 0x6b, 0x29
        /*0010*/ 	.byte	0x20, 0x3d, 0x3d, 0x20, 0x30, 0x00
	.type		$str$28,@object
	.size		$str$28,($str$26 - $str$28)
$str$28:
        /*0016*/ 	.byte	0x2f, 0x74, 0x6d, 0x70, 0x2f, 0x63, 0x75, 0x74, 0x6c, 0x61, 0x73, 0x73, 0x5f, 0x73, 0x77, 0x65
        /*0026*/ 	.byte	0x65, 0x70, 0x5f, 0x73, 0x72, 0x63, 0x2f, 0x69, 0x6e, 0x63, 0x6c, 0x75, 0x64, 0x65, 0x2f, 0x63
        /*0036*/ 	.byte	0x75, 0x74, 0x65, 0x2f, 0x70, 0x6f, 0x69, 0x6e, 0x74, 0x65, 0x72, 0x5f, 0x66, 0x6c, 0x61, 0x67
        /*0046*/ 	.byte	0x67, 0x65, 0x64, 0x2e, 0x68, 0x70, 0x70, 0x00
	.type		$str$26,@object
	.size		$str$26,($str$25 - $str$26)
$str$26:
        /*004e*/ 	.byte	0x2f, 0x74, 0x6d, 0x70, 0x2f, 0x63, 0x75, 0x74, 0x6c, 0x61, 0x73, 0x73, 0x5f, 0x73, 0x77, 0x65
        /*005e*/ 	.byte	0x65, 0x70, 0x5f, 0x73, 0x72, 0x63, 0x2f, 0x69, 0x6e, 0x63, 0x6c, 0x75, 0x64, 0x65, 0x2f, 0x63
        /*006e*/ 	.byte	0x75, 0x74, 0x65, 0x2f, 0x61, 0x74, 0x6f, 0x6d, 0x2f, 0x63, 0x6f, 0x70, 0x79, 0x5f, 0x74, 0x72
        /*007e*/ 	.byte	0x61, 0x69, 0x74, 0x73, 0x5f, 0x73, 0x6d, 0x31, 0x30, 0x30, 0x2e, 0x68, 0x70, 0x70, 0x00
	.type		$str$25,@object
	.size		$str$25,(__unnamed_1 - $str$25)
$str$25:
        /*008d*/ 	.byte	0x28, 0x28, 0x75, 0x69, 0x6e, 0x74, 0x33, 0x32, 0x5f, 0x74, 0x28, 0x74, 0x68, 0x72, 0x65, 0x61
        /*009d*/ 	.byte	0x64, 0x49, 0x64, 0x78, 0x2e, 0x78, 0x29, 0x20, 0x2f, 0x20, 0x33, 0x32, 0x29, 0x20, 0x25, 0x20
        /*00ad*/ 	.byte	0x34, 0x29, 0x20, 0x3d, 0x3d, 0x20, 0x28, 0x28, 0x28, 0x74, 0x6d, 0x65, 0x6d, 0x5f, 0x61, 0x64
        /*00bd*/ 	.byte	0x64, 0x72, 0x20, 0x3e, 0x3e, 0x20, 0x31, 0x36, 0x29, 0x20, 0x2f, 0x20, 0x33, 0x32, 0x29, 0x20
        /*00cd*/ 	.byte	0x25, 0x20, 0x34, 0x29, 0x00
	.type		__unnamed_1,@object
	.size		__unnamed_1,(__unnamed_2 - __unnamed_1)
__unnamed_1:
        /*00d2*/ 	.byte	0x61, 0x75, 0x74, 0x6f, 0x20, 0x63, 0x75, 0x74, 0x65, 0x3a, 0x3a, 0x61, 0x73, 0x5f, 0x70, 0x6f
        /* <DEDUP_REMOVED lines=24> */
        /*0262*/ 	.byte	0x3c, 0x34, 0x30, 0x39, 0x36, 0x3e, 0x3e, 0x3e, 0x3e, 0x5d, 0x00
	.type		__unnamed_2,@object
	.size		__unnamed_2,(.L_2 - __unnamed_2)
__unnamed_2:
        /* <DEDUP_REMOVED lines=40> */
        /*04ed*/ 	.byte	0x74, 0x65, 0x3a, 0x3a, 0x43, 0x3c, 0x30, 0x3e, 0x3e, 0x3e, 0x3e, 0x5d, 0x00
.L_2:


//--------------------- .nv.shared._ZN7cutlass13device_kernelINS_4gemm6kernel13GemmUniversalIN4cute5tupleIJiiiiEEENS1_10collective13CollectiveMmaINS1_35MainloopSm100TmaUmmaWarpSpecializedILi13ELi2ELi4ENS5_IJNS4_1CILi1EEESB_SB_EEEEENS5_IJNSA_ILi64EEESE_NSA_ILi128EEEEEENS_12float_e4m3_tENS5_IJlSB_lEEESH_SI_NS4_8TiledMMAINS4_8MMA_AtomIJNS4_10MMA_TraitsINS4_19SM100_MMA_F8F6F4_SSEJSH_SH_fSE_SE_NS4_17integral_constantINS4_4UMMA5MajorELSP_0EEESQ_NSN_INSO_7ScaleInELSR_0EEESS_EEEEEENS4_6LayoutISC_NS5_IJNSA_ILi0EEESW_SW_EEEEENS5_IJNS4_10UnderscoreESZ_SZ_EEEEENS4_13SM90_TMA_LOADENS4_14ComposedLayoutINS4_7SwizzleILi3ELi4ELi3EEENS4_18smem_ptr_flag_bitsILi8EEENSV_INS5_IJNSA_ILi8EEESF_EEENS5_IJSF_SB_EEEEEEEvNS4_8identityES12_S1C_vS1D_EENS_8epilogue10collective18CollectiveEpilogueINS1F_23Sm100TmaWarpSpecializedILi1ELi1ELi32ELb0ELb0EEEJSG_NS5_IJNSV_ISE_SB_EES1K_EEESH_SI_SH_SI_NS1F_6fusion15FusionCallbacksIS1J_NS1M_17LinearCombinationISH_fSH_fLNS_15FloatRoundStyleE2EEESG_S1L_JEEENS4_5SM1004TMEM4LOAD26SM100_TMEM_LOAD_16dp32b32xES12_NS13_INS14_ILi2ELi4ELi3EEES17_NSV_INS5_IJS18_SE_EEENS5_IJSE_SB_EEEEEEENS4_39AutoVectorizingCopyWithAssumedAlignmentILi128EEENS4_14SM90_TMA_STOREES20_S22_S22_EEEvvEEEEvNT_6ParamsE --------------------------
	.section	.nv.shared._ZN7cutlass13device_kernelINS_4gemm6kernel13GemmUniversalIN4cute5tupleIJiiiiEEENS1_10collective13CollectiveMmaINS1_35MainloopSm100TmaUmmaWarpSpecializedILi13ELi2ELi4ENS5_IJNS4_1CILi1EEESB_SB_EEEEENS5_IJNSA_ILi64EEESE_NSA_ILi128EEEEEENS_12float_e4m3_tENS5_IJlSB_lEEESH_SI_NS4_8TiledMMAINS4_8MMA_AtomIJNS4_10MMA_TraitsINS4_19SM100_MMA_F8F6F4_SSEJSH_SH_fSE_SE_NS4_17integral_constantINS4_4UMMA5MajorELSP_0EEESQ_NSN_INSO_7ScaleInELSR_0EEESS_EEEEEENS4_6LayoutISC_NS5_IJNSA_ILi0EEESW_SW_EEEEENS5_IJNS4_10UnderscoreESZ_SZ_EEEEENS4_13SM90_TMA_LOADENS4_14ComposedLayoutINS4_7SwizzleILi3ELi4ELi3EEENS4_18smem_ptr_flag_bitsILi8EEENSV_INS5_IJNSA_ILi8EEESF_EEENS5_IJSF_SB_EEEEEEEvNS4_8identityES12_S1C_vS1D_EENS_8epilogue10collective18CollectiveEpilogueINS1F_23Sm100TmaWarpSpecializedILi1ELi1ELi32ELb0ELb0EEEJSG_NS5_IJNSV_ISE_SB_EES1K_EEESH_SI_SH_SI_NS1F_6fusion15FusionCallbacksIS1J_NS1M_17LinearCombinationISH_fSH_fLNS_15FloatRoundStyleE2EEESG_S1L_JEEENS4_5SM1004TMEM4LOAD26SM100_TMEM_LOAD_16dp32b32xES12_NS13_INS14_ILi2ELi4ELi3EEES17_NSV_INS5_IJS18_SE_EEENS5_IJSE_SB_EEEEEEENS4_39AutoVectorizingCopyWithAssumedAlignmentILi128EEENS4_14SM90_TMA_STOREES20_S22_S22_EEEvvEEEEvNT_6ParamsE,"aw",@nobits
	.sectionflags	@""
	.align	16
	.zero		1024


//--------------------- .nv.shared.reserved.0     --------------------------
	.section	.nv.shared.reserved.0,"aw",@nobits
	.weak		__nv_reservedSMEM_offset_0_alias
	.size		__nv_reservedSMEM_offset_0_alias, 0, 64
	.other		__nv_reservedSMEM_offset_0_alias,@"STO_CUDA_RESERVED_SHARED STV_DEFAULT"
__nv_reservedSMEM_offset_0_alias:
	.zero		0
.nv.shared.reserved.0:
	.zero		64
	.weak		__nv_reservedSMEM_tcgen05_partition
	.type		__nv_reservedSMEM_tcgen05_partition,@object
	.size		__nv_reservedSMEM_tcgen05_partition,(.L_0 - __nv_reservedSMEM_tcgen05_partition)
__nv_reservedSMEM_tcgen05_partition:
	.zero		32
.L_0:


//--------------------- .nv.global                --------------------------
	.section	.nv.global,"aw",@nobits
.nv.global:
	.type		_ZN40_INTERNAL_830b2b0e_4_k_cu_8ab8ae4c_314834cute1_E,@object
	.size		_ZN40_INTERNAL_830b2b0e_4_k_cu_8ab8ae4c_314834cute1_E,(_ZN40_INTERNAL_830b2b0e_4_k_cu_8ab8ae4c_314834cuda3std3__45__cpo6cbeginE - _ZN40_INTERNAL_830b2b0e_4_k_cu_8ab8ae4c_314834cute1_E)
_ZN40_INTERNAL_830b2b0e_4_k_cu_8ab8ae4c_314834cute1_E:
	.zero		1
	.type		_ZN40_INTERNAL_830b2b0e_4_k_cu_8ab8ae4c_314834cuda3std3__45__cpo6cbeginE,@object
	.size		_ZN40_INTERNAL_830b2b0e_4_k_cu_8ab8ae4c_314834cuda3std3__45__cpo6cbeginE,(_ZN40_INTERNAL_830b2b0e_4_k_cu_8ab8ae4c_314834cuda3std3__48in_placeE - _ZN40_INTERNAL_830b2b0e_4_k_cu_8ab8ae4c_314834cuda3std3__45__cpo6cbeginE)
_ZN40_INTERNAL_830b2b0e_4_k_cu_8ab8ae4c_314834cuda3std3__45__cpo6cbeginE:
	.zero		1
	.type		_ZN40_INTERNAL_830b2b0e_4_k_cu_8ab8ae4c_314834cuda3std3__48in_placeE,@object
	.size		_ZN40_INTERNAL_830b2b0e_4_k_cu_8ab8ae4c_314834cuda3std3__48in_placeE,(_ZN40_INTERNAL_830b2b0e_4_k_cu_8ab8ae4c_314834cuda3std6ranges3__45__cpo9iter_moveE - _ZN40_INTERNAL_830b2b0e_4_k_cu_8ab8ae4c_314834cuda3std3__48in_placeE)
_ZN40_INTERNAL_830b2b0e_4_k_cu_8ab8ae4c_314834cuda3std3__48in_placeE:
	.zero		1
	.type		_ZN40_INTERNAL_830b2b0e_4_k_cu_8ab8ae4c_314834cuda3std6ranges3__45__cpo9iter_moveE,@object
	.size		_ZN40_INTERNAL_830b2b0e_4_k_cu_8ab8ae4c_314834cuda3std6ranges3__45__cpo9iter_moveE,(_ZN40_INTERNAL_830b2b0e_4_k_cu_8ab8ae4c_314834cuda3std3__45__cpo5beginE - _ZN40_INTERNAL_830b2b0e_4_k_cu_8ab8ae4c_314834cuda3std6ranges3__45__cpo9iter_moveE)
_ZN40_INTERNAL_830b2b0e_4_k_cu_8ab8ae4c_314834cuda3std6ranges3__45__cpo9iter_moveE:
	.zero		1
	.type		_ZN40_INTERNAL_830b2b0e_4_k_cu_8ab8ae4c_314834cuda3std3__45__cpo5beginE,@object
	.size		_ZN40_INTERNAL_830b2b0e_4_k_cu_8ab8ae4c_314834cuda3std3__45__cpo5beginE,(_ZN40_INTERNAL_830b2b0e_4_k_cu_8ab8ae4c_314834cuda3std3__442_GLOBAL__N__830b2b0e_4_k_cu_8ab8ae4c_314836ignoreE - _ZN40_INTERNAL_830b2b0e_4_k_cu_8ab8ae4c_314834cuda3std3__45__cpo5beginE)
_ZN40_INTERNAL_830b2b0e_4_k_cu_8ab8ae4c_314834cuda3std3__45__cpo5beginE:
	.zero		1
	.type		_ZN40_INTERNAL_830b2b0e_4_k_cu_8ab8ae4c_314834cuda3std3__442_GLOBAL__N__830b2b0e_4_k_cu_8ab8ae4c_314836ignoreE,@object
	.size		_ZN40_INTERNAL_830b2b0e_4_k_cu_8ab8ae4c_314834cuda3std3__442_GLOBAL__N__830b2b0e_4_k_cu_8ab8ae4c_314836ignoreE,(_ZN40_INTERNAL_830b2b0e_4_k_cu_8ab8ae4c_314834cute7productE - _ZN40_INTERNAL_830b2b0e_4_k_cu_8ab8ae4c_314834cuda3std3__442_GLOBAL__N__830b2b0e_4_k_cu_8ab8ae4c_314836ignoreE)
_ZN40_INTERNAL_830b2b0e_4_k_cu_8ab8ae4c_314834cuda3std3__442_GLOBAL__N__830b2b0e_4_k_cu_8ab8ae4c_314836ignoreE:
	.zero		1
	.type		_ZN40_INTERNAL_830b2b0e_4_k_cu_8ab8ae4c_314834cute7productE,@object
	.size		_ZN40_INTERNAL_830b2b0e_4_k_cu_8ab8ae4c_314834cute7productE,(_ZN40_INTERNAL_830b2b0e_4_k_cu_8ab8ae4c_314834cuda3std3__45__cpo3endE - _ZN40_INTERNAL_830b2b0e_4_k_cu_8ab8ae4c_314834cute7productE)
_ZN40_INTERNAL_830b2b0e_4_k_cu_8ab8ae4c_314834cute7productE:
	.zero		1
	.type		_ZN40_INTERNAL_830b2b0e_4_k_cu_8ab8ae4c_314834cuda3std3__45__cpo3endE,@object
	.size		_ZN40_INTERNAL_830b2b0e_4_k_cu_8ab8ae4c_314834cuda3std3__45__cpo3endE,(_ZN40_INTERNAL_830b2b0e_4_k_cu_8ab8ae4c_314834cuda3std3__419piecewise_constructE - _ZN40_INTERNAL_830b2b0e_4_k_cu_8ab8ae4c_314834cuda3std3__45__cpo3endE)
_ZN40_INTERNAL_830b2b0e_4_k_cu_8ab8ae4c_314834cuda3std3__45__cpo3endE:
	.zero		1
	.type		_ZN40_INTERNAL_830b2b0e_4_k_cu_8ab8ae4c_314834cuda3std3__419piecewise_constructE,@object
	.size		_ZN40_INTERNAL_830b2b0e_4_k_cu_8ab8ae4c_314834cuda3std3__419piecewise_constructE,(_ZN40_INTERNAL_830b2b0e_4_k_cu_8ab8ae4c_314834cuda3std3__45__cpo4cendE - _ZN40_INTERNAL_830b2b0e_4_k_cu_8ab8ae4c_314834cuda3std3__419piecewise_constructE)
_ZN40_INTERNAL_830b2b0e_4_k_cu_8ab8ae4c_314834cuda3std3__419piecewise_constructE:
	.zero		1
	.type		_ZN40_INTERNAL_830b2b0e_4_k_cu_8ab8ae4c_314834cuda3std3__45__cpo4cendE,@object
	.size		_ZN40_INTERNAL_830b2b0e_4_k_cu_8ab8ae4c_314834cuda3std3__45__cpo4cendE,(_ZN40_INTERNAL_830b2b0e_4_k_cu_8ab8ae4c_314834cuda3std6ranges3__45__cpo4swapE - _ZN40_INTERNAL_830b2b0e_4_k_cu_8ab8ae4c_314834cuda3std3__45__cpo4cendE)
_ZN40_INTERNAL_830b2b0e_4_k_cu_8ab8ae4c_314834cuda3std3__45__cpo4cendE:
	.zero		1
	.type		_ZN40_INTERNAL_830b2b0e_4_k_cu_8ab8ae4c_314834cuda3std6ranges3__45__cpo4swapE,@object
	.size		_ZN40_INTERNAL_830b2b0e_4_k_cu_8ab8ae4c_314834cuda3std6ranges3__45__cpo4swapE,(.L_10 - _ZN40_INTERNAL_830b2b0e_4_k_cu_8ab8ae4c_314834cuda3std6ranges3__45__cpo4swapE)
_ZN40_INTERNAL_830b2b0e_4_k_cu_8ab8ae4c_314834cuda3std6ranges3__45__cpo4swapE:
	.zero		1
.L_10:


//--------------------- .nv.constant0._ZN7cutlass13device_kernelINS_4gemm6kernel13GemmUniversalIN4cute5tupleIJiiiiEEENS1_10collective13CollectiveMmaINS1_35MainloopSm100TmaUmmaWarpSpecializedILi13ELi2ELi4ENS5_IJNS4_1CILi1EEESB_SB_EEEEENS5_IJNSA_ILi64EEESE_NSA_ILi128EEEEEENS_12float_e4m3_tENS5_IJlSB_lEEESH_SI_NS4_8TiledMMAINS4_8MMA_AtomIJNS4_10MMA_TraitsINS4_19SM100_MMA_F8F6F4_SSEJSH_SH_fSE_SE_NS4_17integral_constantINS4_4UMMA5MajorELSP_0EEESQ_NSN_INSO_7ScaleInELSR_0EEESS_EEEEEENS4_6LayoutISC_NS5_IJNSA_ILi0EEESW_SW_EEEEENS5_IJNS4_10UnderscoreESZ_SZ_EEEEENS4_13SM90_TMA_LOADENS4_14ComposedLayoutINS4_7SwizzleILi3ELi4ELi3EEENS4_18smem_ptr_flag_bitsILi8EEENSV_INS5_IJNSA_ILi8EEESF_EEENS5_IJSF_SB_EEEEEEEvNS4_8identityES12_S1C_vS1D_EENS_8epilogue10collective18CollectiveEpilogueINS1F_23Sm100TmaWarpSpecializedILi1ELi1ELi32ELb0ELb0EEEJSG_NS5_IJNSV_ISE_SB_EES1K_EEESH_SI_SH_SI_NS1F_6fusion15FusionCallbacksIS1J_NS1M_17LinearCombinationISH_fSH_fLNS_15FloatRoundStyleE2EEESG_S1L_JEEENS4_5SM1004TMEM4LOAD26SM100_TMEM_LOAD_16dp32b32xES12_NS13_INS14_ILi2ELi4ELi3EEES17_NSV_INS5_IJS18_SE_EEENS5_IJSE_SB_EEEEEEENS4_39AutoVectorizingCopyWithAssumedAlignmentILi128EEENS4_14SM90_TMA_STOREES20_S22_S22_EEEvvEEEEvNT_6ParamsE --------------------------
	.section	.nv.constant0._ZN7cutlass13device_kernelINS_4gemm6kernel13GemmUniversalIN4cute5tupleIJiiiiEEENS1_10collective13CollectiveMmaINS1_35MainloopSm100TmaUmmaWarpSpecializedILi13ELi2ELi4ENS5_IJNS4_1CILi1EEESB_SB_EEEEENS5_IJNSA_ILi64EEESE_NSA_ILi128EEEEEENS_12float_e4m3_tENS5_IJlSB_lEEESH_SI_NS4_8TiledMMAINS4_8MMA_AtomIJNS4_10MMA_TraitsINS4_19SM100_MMA_F8F6F4_SSEJSH_SH_fSE_SE_NS4_17integral_constantINS4_4UMMA5MajorELSP_0EEESQ_NSN_INSO_7ScaleInELSR_0EEESS_EEEEEENS4_6LayoutISC_NS5_IJNSA_ILi0EEESW_SW_EEEEENS5_IJNS4_10UnderscoreESZ_SZ_EEEEENS4_13SM90_TMA_LOADENS4_14ComposedLayoutINS4_7SwizzleILi3ELi4ELi3EEENS4_18smem_ptr_flag_bitsILi8EEENSV_INS5_IJNSA_ILi8EEESF_EEENS5_IJSF_SB_EEEEEEEvNS4_8identityES12_S1C_vS1D_EENS_8epilogue10collective18CollectiveEpilogueINS1F_23Sm100TmaWarpSpecializedILi1ELi1ELi32ELb0ELb0EEEJSG_NS5_IJNSV_ISE_SB_EES1K_EEESH_SI_SH_SI_NS1F_6fusion15FusionCallbacksIS1J_NS1M_17LinearCombinationISH_fSH_fLNS_15FloatRoundStyleE2EEESG_S1L_JEEENS4_5SM1004TMEM4LOAD26SM100_TMEM_LOAD_16dp32b32xES12_NS13_INS14_ILi2ELi4ELi3EEES17_NSV_INS5_IJS18_SE_EEENS5_IJSE_SB_EEEEEEENS4_39AutoVectorizingCopyWithAssumedAlignmentILi128EEENS4_14SM90_TMA_STOREES20_S22_S22_EEEvvEEEEvNT_6ParamsE,"a",@progbits
	.sectionflags	@""
	.align	4
.nv.constant0._ZN7cutlass13device_kernelINS_4gemm6kernel13GemmUniversalIN4cute5tupleIJiiiiEEENS1_10collective13CollectiveMmaINS1_35MainloopSm100TmaUmmaWarpSpecializedILi13ELi2ELi4ENS5_IJNS4_1CILi1EEESB_SB_EEEEENS5_IJNSA_ILi64EEESE_NSA_ILi128EEEEEENS_12float_e4m3_tENS5_IJlSB_lEEESH_SI_NS4_8TiledMMAINS4_8MMA_AtomIJNS4_10MMA_TraitsINS4_19SM100_MMA_F8F6F4_SSEJSH_SH_fSE_SE_NS4_17integral_constantINS4_4UMMA5MajorELSP_0EEESQ_NSN_INSO_7ScaleInELSR_0EEESS_EEEEEENS4_6LayoutISC_NS5_IJNSA_ILi0EEESW_SW_EEEEENS5_IJNS4_10UnderscoreESZ_SZ_EEEEENS4_13SM90_TMA_LOADENS4_14ComposedLayoutINS4_7SwizzleILi3ELi4ELi3EEENS4_18smem_ptr_flag_bitsILi8EEENSV_INS5_IJNSA_ILi8EEESF_EEENS5_IJSF_SB_EEEEEEEvNS4_8identityES12_S1C_vS1D_EENS_8epilogue10collective18CollectiveEpilogueINS1F_23Sm100TmaWarpSpecializedILi1ELi1ELi32ELb0ELb0EEEJSG_NS5_IJNSV_ISE_SB_EES1K_EEESH_SI_SH_SI_NS1F_6fusion15FusionCallbacksIS1J_NS1M_17LinearCombinationISH_fSH_fLNS_15FloatRoundStyleE2EEESG_S1L_JEEENS4_5SM1004TMEM4LOAD26SM100_TMEM_LOAD_16dp32b32xES12_NS13_INS14_ILi2ELi4ELi3EEES17_NSV_INS5_IJS18_SE_EEENS5_IJSE_SB_EEEEEEENS4_39AutoVectorizingCopyWithAssumedAlignmentILi128EEENS4_14SM90_TMA_STOREES20_S22_S22_EEEvvEEEEvNT_6ParamsE:
	.zero		2944


//--------------------- SYMBOLS --------------------------

	.type		.nv.reservedSmem.offset0,@object
	.size		.nv.reservedSmem.offset0,0x4
	.type		.nv.reservedSmem.cap,@object
	.size		.nv.reservedSmem.cap,0x4
	.type		__assertfail,@function
